def gluon_tcgen05(
    a_ptr,
    b_ptr,
    c_ptr,
    M,
    N,
    K,
    stride_am,
    stride_bk,
    stride_cm,
    BLOCK_M: gl.constexpr,
    BLOCK_N: gl.constexpr,
    BLOCK_K: gl.constexpr,
    DTYPE: gl.constexpr,
    A_LAYOUT: gl.constexpr,
    B_LAYOUT: gl.constexpr,
    C_LAYOUT: gl.constexpr,
    B_SHAPE: gl.constexpr,
    TMEM_LAYOUT: gl.constexpr,
    TMEM_REG: gl.constexpr,
    TRANS_B: gl.constexpr,
    NUM_BUFFERS: gl.constexpr,
):
    a_desc = tma.make_tensor_descriptor(
        a_ptr, [M, K], [stride_am, 1], [BLOCK_M, BLOCK_K], A_LAYOUT
    )
    b_desc = tma.make_tensor_descriptor(
        b_ptr,
        [N, K] if TRANS_B else [K, N],
        [stride_bk, 1],
        B_SHAPE,
        B_LAYOUT,
    )
    c_desc = tma.make_tensor_descriptor(
        c_ptr, [M, N], [stride_cm, 1], [BLOCK_M, BLOCK_N], C_LAYOUT
    )

    a_bufs = gl.allocate_shared_memory(
        DTYPE, [NUM_BUFFERS, BLOCK_M, BLOCK_K], A_LAYOUT
    )
    b_bufs = gl.allocate_shared_memory(DTYPE, [NUM_BUFFERS] + B_SHAPE, B_LAYOUT)

    pid_m = gl.program_id(0)
    pid_n = gl.program_id(1)
    off_m = pid_m * BLOCK_M
    off_n = pid_n * BLOCK_N

    tma_bars = gl.allocate_shared_memory(
        gl.int64, [NUM_BUFFERS, 1], mbarrier.MBarrierLayout()
    )
    mma_bars = gl.allocate_shared_memory(
        gl.int64, [NUM_BUFFERS, 1], mbarrier.MBarrierLayout()
    )
    for i in gl.static_range(NUM_BUFFERS):
        mbarrier.init(tma_bars.index(i), count=1)
        mbarrier.init(mma_bars.index(i), count=1)

    acc_tmem = allocate_tensor_memory(gl.float32, [BLOCK_M, BLOCK_N], TMEM_LAYOUT)
    idx = 0
    phase = 0
    use_acc = False
    for k in range(0, K, BLOCK_K):
        a = a_bufs.index(idx)
        b = b_bufs.index(idx)
        tma_bar = tma_bars.index(idx)
        mma_bar = mma_bars.index(idx)
        mbarrier.expect(
            tma_bar, a_desc.block_type.nbytes + b_desc.block_type.nbytes
        )
        tma.async_copy_global_to_shared(a_desc, [off_m, k], tma_bar, a)
        tma.async_copy_global_to_shared(
            b_desc, [off_n, k] if TRANS_B else [k, off_n], tma_bar, b
        )
        mbarrier.wait(tma_bar, phase=phase)

        if TRANS_B:
            b = b.permute((1, 0))
        tcgen05_mma(a, b, acc_tmem, use_acc=use_acc)
        tcgen05_commit(mma_bar)
        mbarrier.wait(mma_bar, phase=phase)
        use_acc = True

        idx += 1
        if idx == NUM_BUFFERS:
            idx = 0
            phase ^= 1

    for i in gl.static_range(NUM_BUFFERS):
        mbarrier.invalidate(tma_bars.index(i))
        mbarrier.invalidate(mma_bars.index(i))

    acc = acc_tmem.load(TMEM_REG)
    c_smem = gl.allocate_shared_memory(DTYPE, [BLOCK_M, BLOCK_N], C_LAYOUT)
    c_smem.store(acc.to(DTYPE))
    fence_async_shared()
    tma.async_copy_shared_to_global(c_desc, [off_m, off_n], c_smem)
    tma.store_wait(pendings=0)

# config = {"BLOCK_K": 128, "BLOCK_M": 128, "BLOCK_N": 256, "arch": "sm_100", "dtype": "fp8e4m3", "num_buffers": 4, "num_warps": 4, "trans_b": 0}
# arch = sm_100


// ===== COMPILED SASS (sm_100a) =====

	.target	sm_100a

	.elftype	@"ET_EXEC"


//--------------------- .note.nv.tkinfo           --------------------------
	.section	.note.nv.tkinfo,"",@"SHT_NOTE"
	.sectionflags	@"SHF_NOTE_NV_TKINFO"
	.tkinfo
        /*0018*/ 	.word	0x00000081
        /*0030*/ 	.string	""
        /*0030*/ 	.string	"ptxas-blackwell"
        /*0030*/ 	.string	"Cuda compilation tools, release 12.9, V12.9.86"
        /*0030*/ 	.string	"Build cuda_12.9.r12.9/compiler.36037853_0"
        /*0030*/ 	.string	"-v  -suppress-debug-info  -lineinfo  -arch sm_100a "



//--------------------- .note.nv.cuver            --------------------------
	.section	.note.nv.cuver,"",@"SHT_NOTE"
	.sectionflags	@"SHF_NOTE_NV_CUVER"
        /*0018*/ 	.short	0x0001
        /*001a*/ 	.short	0x0064
        /*001c*/ 	.short	0x0001
        /*001e*/ 	.short	0x0000
        /*0020*/ 	.short	0x0001
        /*0022*/ 	.short	0x0000


//--------------------- .nv.info                  --------------------------
	.section	.nv.info,"",@"SHT_CUDA_INFO"
	.align	4


	//----- nvinfo : EIATTR_REGCOUNT
	.align		4
        /*0000*/ 	.byte	0x04, 0x2f
        /*0002*/ 	.short	(.L_4 - .L_3)
	.align		4
.L_3:
        /*0004*/ 	.word	index@(gluon_tcgen05)
        /*0008*/ 	.word	0x000000aa


	//----- nvinfo : EIATTR_FRAME_SIZE
	.align		4
.L_4:
        /*000c*/ 	.byte	0x04, 0x11
        /*000e*/ 	.short	(.L_6 - .L_5)
	.align		4
.L_5:
        /*0010*/ 	.word	index@($__internal_2_$__cuda_sm10x_tcgen05_guardrail_trap_unallocated_columns_being_dealloced)
        /*0014*/ 	.word	0x00000000


	//----- nvinfo : EIATTR_FRAME_SIZE
	.align		4
.L_6:
        /*0018*/ 	.byte	0x04, 0x11
        /*001a*/ 	.short	(.L_8 - .L_7)
	.align		4
.L_7:
        /*001c*/ 	.word	index@($__internal_1_$__cuda_sm10x_tcgen05_guardrail_trap_phase_invalid_during_alloc)
        /*0020*/ 	.word	0x00000000


	//----- nvinfo : EIATTR_FRAME_SIZE
	.align		4
.L_8:
        /*0024*/ 	.byte	0x04, 0x11
        /*0026*/ 	.short	(.L_10 - .L_9)
	.align		4
.L_9:
        /*0028*/ 	.word	index@($__internal_0_$__cuda_sm10x_tcgen05_guardrail_trap_col_being_dealloced_not_returned_by_alloc)
        /*002c*/ 	.word	0x00000000


	//----- nvinfo : EIATTR_FRAME_SIZE
	.align		4
.L_10:
        /*0030*/ 	.byte	0x04, 0x11
        /*0032*/ 	.short	(.L_12 - .L_11)
	.align		4
.L_11:
        /*0034*/ 	.word	index@(gluon_tcgen05)
        /*0038*/ 	.word	0x00000000


	//----- nvinfo : EIATTR_MIN_STACK_SIZE
	.align		4
.L_12:
        /*003c*/ 	.byte	0x04, 0x12
        /*003e*/ 	.short	(.L_14 - .L_13)
	.align		4
.L_13:
        /*0040*/ 	.word	index@(gluon_tcgen05)
        /*0044*/ 	.word	0x00000000
.L_14:


//--------------------- .nv.info.gluon_tcgen05    --------------------------
	.section	.nv.info.gluon_tcgen05,"",@"SHT_CUDA_INFO"
	.sectionflags	@""
	.align	4


	//----- nvinfo : EIATTR_CUDA_API_VERSION
	.align		4
        /*0000*/ 	.byte	0x04, 0x37
        /*0002*/ 	.short	(.L_16 - .L_15)
.L_15:
        /*0004*/ 	.word	0x00000081


	//----- nvinfo : EIATTR_KPARAM_INFO
	.align		4
.L_16:
        /*0008*/ 	.byte	0x04, 0x17
        /*000a*/ 	.short	(.L_18 - .L_17)
.L_17:
        /*000c*/ 	.word	0x00000000
        /*0010*/ 	.short	0x000a
        /*0012*/ 	.short	0x0048
        /*0014*/ 	.byte	0x00, 0xf4, 0x21, 0x00


	//----- nvinfo : EIATTR_KPARAM_INFO
	.align		4
.L_18:
        /*0018*/ 	.byte	0x04, 0x17
        /*001a*/ 	.short	(.L_20 - .L_19)
.L_19:
        /*001c*/ 	.word	0x00000000
        /*0020*/ 	.short	0x0009
        /*0022*/ 	.short	0x0040
        /*0024*/ 	.byte	0x00, 0xf4, 0x21, 0x00


	//----- nvinfo : EIATTR_KPARAM_INFO
	.align		4
.L_20:
        /*0028*/ 	.byte	0x04, 0x17
        /*002a*/ 	.short	(.L_22 - .L_21)
.L_21:
        /*002c*/ 	.word	0x00000000
        /*0030*/ 	.short	0x0008
        /*0032*/ 	.short	0x0038
        /*0034*/ 	.byte	0x00, 0xf0, 0x21, 0x00


	//----- nvinfo : EIATTR_KPARAM_INFO
	.align		4
.L_22:
        /*0038*/ 	.byte	0x04, 0x17
        /*003a*/ 	.short	(.L_24 - .L_23)
.L_23:
        /*003c*/ 	.word	0x00000000
        /*0040*/ 	.short	0x0007
        /*0042*/ 	.short	0x0030
        /*0044*/ 	.byte	0x00, 0xf0, 0x21, 0x00


	//----- nvinfo : EIATTR_KPARAM_INFO
	.align		4
.L_24:
        /*0048*/ 	.byte	0x04, 0x17
        /*004a*/ 	.short	(.L_26 - .L_25)
.L_25:
        /*004c*/ 	.word	0x00000000
        /*0050*/ 	.short	0x0006
        /*0052*/ 	.short	0x0028
        /*0054*/ 	.byte	0x00, 0xf0, 0x21, 0x00


	//----- nvinfo : EIATTR_KPARAM_INFO
	.align		4
.L_26:
        /*0058*/ 	.byte	0x04, 0x17
        /*005a*/ 	.short	(.L_28 - .L_27)
.L_27:
        /*005c*/ 	.word	0x00000000
        /*0060*/ 	.short	0x0005
        /*0062*/ 	.short	0x0020
        /*0064*/ 	.byte	0x00, 0xf0, 0x11, 0x00


	//----- nvinfo : EIATTR_KPARAM_INFO
	.align		4
.L_28:
        /*0068*/ 	.byte	0x04, 0x17
        /*006a*/ 	.short	(.L_30 - .L_29)
.L_29:
        /*006c*/ 	.word	0x00000000
        /*0070*/ 	.short	0x0004
        /*0072*/ 	.short	0x001c
        /*0074*/ 	.byte	0x00, 0xf0, 0x11, 0x00


	//----- nvinfo : EIATTR_KPARAM_INFO
	.align		4
.L_30:
        /*0078*/ 	.byte	0x04, 0x17
        /*007a*/ 	.short	(.L_32 - .L_31)
.L_31:
        /*007c*/ 	.word	0x00000000
        /*0080*/ 	.short	0x0003
        /*0082*/ 	.short	0x0018
        /*0084*/ 	.byte	0x00, 0xf0, 0x11, 0x00


	//----- nvinfo : EIATTR_KPARAM_INFO
	.align		4
.L_32:
        /*0088*/ 	.byte	0x04, 0x17
        /*008a*/ 	.short	(.L_34 - .L_33)
.L_33:
        /*008c*/ 	.word	0x00000000
        /*0090*/ 	.short	0x0002
        /*0092*/ 	.short	0x0010
        /*0094*/ 	.byte	0x00, 0xf4, 0x21, 0x00


	//----- nvinfo : EIATTR_KPARAM_INFO
	.align		4
.L_34:
        /*0098*/ 	.byte	0x04, 0x17
        /*009a*/ 	.short	(.L_36 - .L_35)
.L_35:
        /*009c*/ 	.word	0x00000000
        /*00a0*/ 	.short	0x0001
        /*00a2*/ 	.short	0x0008
        /*00a4*/ 	.byte	0x00, 0xf4, 0x21, 0x00


	//----- nvinfo : EIATTR_KPARAM_INFO
	.align		4
.L_36:
        /*00a8*/ 	.byte	0x04, 0x17
        /*00aa*/ 	.short	(.L_38 - .L_37)
.L_37:
        /*00ac*/ 	.word	0x00000000
        /*00b0*/ 	.short	0x0000
        /*00b2*/ 	.short	0x0000
        /*00b4*/ 	.byte	0x00, 0xf4, 0x21, 0x00


	//----- nvinfo : EIATTR_AT_ENTRY_FRAGMENTS
	.align		4
.L_38:
        /*00b8*/ 	.byte	0x04, 0x4f
        /*00ba*/ 	.short	(.L_40 - .L_39)


	//   ....[0]....
.L_39:
        /*00bc*/ 	.word	0x00000004


	//----- nvinfo : EIATTR_RESERVED_SMEM_USED
	.align		4
.L_40:
        /*00c0*/ 	.byte	0x01, 0x41
	.zero		2


	//----- nvinfo : EIATTR_SPARSE_MMA_MASK
	.align		4
        /*00c4*/ 	.byte	0x03, 0x50
        /*00c6*/ 	.short	0x0000


	//----- nvinfo : EIATTR_TCGEN05_1CTA_USED
	.align		4
        /*00c8*/ 	.byte	0x01, 0x51
	.zero		2


	//----- nvinfo : EIATTR_MAXREG_COUNT
	.align		4
        /*00cc*/ 	.byte	0x03, 0x1b
        /*00ce*/ 	.short	0x00ff


	//----- nvinfo : EIATTR_NUM_BARRIERS
	.align		4
        /*00d0*/ 	.byte	0x02, 0x4c
        /*00d2*/ 	.byte	0x01
	.zero		1


	//----- nvinfo : EIATTR_INT_WARP_WIDE_INSTR_OFFSETS
	.align		4
        /*00d4*/ 	.byte	0x04, 0x31
        /*00d6*/ 	.short	(.L_42 - .L_41)


	//   ....[0]....
.L_41:
        /*00d8*/ 	.word	0x00001620


	//   ....[1]....
        /*00dc*/ 	.word	0x00001640


	//   ....[2]....
        /*00e0*/ 	.word	0x000016c0


	//   ....[3]....
        /*00e4*/ 	.word	0x00001ab0


	//   ....[4]....
        /*00e8*/ 	.word	0x00001ac0


	//   ....[5]....
        /*00ec*/ 	.word	0x00001b20


	//   ....[6]....
        /*00f0*/ 	.word	0x00001b30


	//   ....[7]....
        /*00f4*/ 	.word	0x00001e10


	//   ....[8]....
        /*00f8*/ 	.word	0x00001e20


	//   ....[9]....
        /*00fc*/ 	.word	0x00001fb0


	//   ....[10]....
        /*0100*/ 	.word	0x00001fe0


	//   ....[11]....
        /*0104*/ 	.word	0x00002000


	//   ....[12]....
        /*0108*/ 	.word	0x00002040


	//   ....[13]....
        /*010c*/ 	.word	0x00002350


	//   ....[14]....
        /*0110*/ 	.word	0x00002360


	//   ....[15]....
        /*0114*/ 	.word	0x00002660


	//   ....[16]....
        /*0118*/ 	.word	0x00002670


	//   ....[17]....
        /*011c*/ 	.word	0x00003280


	//   ....[18]....
        /*0120*/ 	.word	0x000032d0


	//----- nvinfo : EIATTR_COOP_GROUP_MASK_REGIDS
	.align		4
.L_42:
        /*0124*/ 	.byte	0x04, 0x29
        /*0126*/ 	.short	(.L_44 - .L_43)


	//   ....[0]....
.L_43:
        /*0128*/ 	.word	0xffffffff


	//   ....[1]....
        /*012c*/ 	.word	0xffffffff


	//   ....[2]....
        /*0130*/ 	.word	0xffffffff


	//   ....[3]....
        /*0134*/ 	.word	0xffffffff


	//   ....[4]....
        /*0138*/ 	.word	0xffffffff


	//   ....[5]....
        /*013c*/ 	.word	0xffffffff


	//   ....[6]....
        /*0140*/ 	.word	0xffffffff


	//   ....[7]....
        /*0144*/ 	.word	0xffffffff


	//   ....[8]....
        /*0148*/ 	.word	0xffffffff


	//   ....[9]....
        /*014c*/ 	.word	0xffffffff


	//----- nvinfo : EIATTR_COOP_GROUP_INSTR_OFFSETS
	.align		4
.L_44:
        /*0150*/ 	.byte	0x04, 0x28
        /*0152*/ 	.short	(.L_46 - .L_45)


	//   ....[0]....
.L_45:
        /*0154*/ 	.word	0x00000050


	//   ....[1]....
        /*0158*/ 	.word	0x00000310


	//   ....[2]....
        /*015c*/ 	.word	0x000004f0


	//   ....[3]....
        /*0160*/ 	.word	0x000009a0


	//   ....[4]....
        /*0164*/ 	.word	0x00000ae0


	//   ....[5]....
        /*0168*/ 	.word	0x00000f50


	//   ....[6]....
        /*016c*/ 	.word	0x00001090


	//   ....[7]....
        /*0170*/ 	.word	0x000014e0


	//   ....[8]....
        /*0174*/ 	.word	0x00003110


	//   ....[9]....
        /*0178*/ 	.word	0x00003380


	//----- nvinfo : EIATTR_VRC_CTA_INIT_COUNT
	.align		4
.L_46:
        /*017c*/ 	.byte	0x02, 0x4a
        /*017e*/ 	.byte	0x80
	.zero		1


	//----- nvinfo : EIATTR_MBARRIER_INSTR_OFFSETS
	.align		4
        /*0180*/ 	.byte	0x04, 0x39
        /*0182*/ 	.short	(.L_48 - .L_47)


	//   ....[0]....
.L_47:
        /*0184*/ 	.word	0x000016e0
        /*0188*/ 	.word	0x000000ff
        /*018c*/ 	.word	0x00030000
        /*0190*/ 	.short	0x0100
        /*0192*/ 	.byte	0x08
	.zero		1


	//   ....[1]....
        /*0194*/ 	.word	0x000016f0
        /*0198*/ 	.word	0x000000ff
        /*019c*/ 	.word	0x00030020
        /*01a0*/ 	.short	0x0100
        /*01a2*/ 	.byte	0x08
	.zero		1


	//   ....[2]....
        /*01a4*/ 	.word	0x000017a0
        /*01a8*/ 	.word	0x000000ff
        /*01ac*/ 	.word	0x00030008
        /*01b0*/ 	.short	0x0100
        /*01b2*/ 	.byte	0x08
	.zero		1


	//   ....[3]....
        /*01b4*/ 	.word	0x000017b0
        /*01b8*/ 	.word	0x000000ff
        /*01bc*/ 	.word	0x00030028
        /*01c0*/ 	.short	0x0100
        /*01c2*/ 	.byte	0x08
	.zero		1


	//   ....[4]....
        /*01c4*/ 	.word	0x00001890
        /*01c8*/ 	.word	0x000000ff
        /*01cc*/ 	.word	0x00030010
        /*01d0*/ 	.short	0x0100
        /*01d2*/ 	.byte	0x08
	.zero		1


	//   ....[5]....
        /*01d4*/ 	.word	0x000018a0
        /*01d8*/ 	.word	0x000000ff
        /*01dc*/ 	.word	0x00030030
        /*01e0*/ 	.short	0x0100
        /*01e2*/ 	.byte	0x08
	.zero		1


	//   ....[6]....
        /*01e4*/ 	.word	0x000019b0
        /*01e8*/ 	.word	0x000000ff
        /*01ec*/ 	.word	0x00030018
        /*01f0*/ 	.short	0x0100
        /*01f2*/ 	.byte	0x08
	.zero		1


	//   ....[7]....
        /*01f4*/ 	.word	0x000019c0
        /*01f8*/ 	.word	0x000000ff
        /*01fc*/ 	.word	0x00030038
        /*0200*/ 	.short	0x0100
        /*0202*/ 	.byte	0x08
	.zero		1


	//   ....[8]....
        /*0204*/ 	.word	0x00001bc0
        /*0208*/ 	.word	0x000000ff
        /*020c*/ 	.word	0x00030000
        /*0210*/ 	.short	0x010a
        /*0212*/ 	.byte	0x08
	.zero		1


	//   ....[9]....
        /*0214*/ 	.word	0x00001e70
        /*0218*/ 	.word	0x000000ff
        /*021c*/ 	.word	0x00030020
        /*0220*/ 	.short	0x010a
        /*0222*/ 	.byte	0x08
	.zero		1


	//   ....[10]....
        /*0224*/ 	.word	0x000020c0
        /*0228*/ 	.word	0x000000ff
        /*022c*/ 	.word	0x00030000
        /*0230*/ 	.short	0x010a
        /*0232*/ 	.byte	0x11
	.zero		1


	//   ....[11]....
        /*0234*/ 	.word	0x000023a0
        /*0238*/ 	.word	0x000000ff
        /*023c*/ 	.word	0x00030020
        /*0240*/ 	.short	0x010a
        /*0242*/ 	.byte	0x11
	.zero		1


	//   ....[12]....
        /*0244*/ 	.word	0x00002470
        /*0248*/ 	.word	0x000000ff
        /*024c*/ 	.word	0x00030000
        /*0250*/ 	.short	0x0108
        /*0252*/ 	.byte	0x08
	.zero		1


	//   ....[13]....
        /*0254*/ 	.word	0x00002480
        /*0258*/ 	.word	0x000000ff
        /*025c*/ 	.word	0x00030020
        /*0260*/ 	.short	0x0108
        /*0262*/ 	.byte	0x08
	.zero		1


	//   ....[14]....
        /*0264*/ 	.word	0x000024d0
        /*0268*/ 	.word	0x000000ff
        /*026c*/ 	.word	0x00030008
        /*0270*/ 	.short	0x0108
        /*0272*/ 	.byte	0x08
	.zero		1


	//   ....[15]....
        /*0274*/ 	.word	0x000024e0
        /*0278*/ 	.word	0x000000ff
        /*027c*/ 	.word	0x00030028
        /*0280*/ 	.short	0x0108
        /*0282*/ 	.byte	0x08
	.zero		1


	//   ....[16]....
        /*0284*/ 	.word	0x00002530
        /*0288*/ 	.word	0x000000ff
        /*028c*/ 	.word	0x00030010
        /*0290*/ 	.short	0x0108
        /*0292*/ 	.byte	0x08
	.zero		1


	//   ....[17]....
        /*0294*/ 	.word	0x00002540
        /*0298*/ 	.word	0x000000ff
        /*029c*/ 	.word	0x00030030
        /*02a0*/ 	.short	0x0108
        /*02a2*/ 	.byte	0x08
	.zero		1


	//   ....[18]....
        /*02a4*/ 	.word	0x00002590
        /*02a8*/ 	.word	0x000000ff
        /*02ac*/ 	.word	0x00030018
        /*02b0*/ 	.short	0x0108
        /*02b2*/ 	.byte	0x08
	.zero		1


	//   ....[19]....
        /*02b4*/ 	.word	0x000025a0
        /*02b8*/ 	.word	0x000000ff
        /*02bc*/ 	.word	0x00030038
        /*02c0*/ 	.short	0x0108
        /*02c2*/ 	.byte	0x08
	.zero		1


	//   ....[20]....
        /*02c4*/ 	.word	0x000033a0
        /*02c8*/ 	.word	0x000000ff
        /*02cc*/ 	.word	0x00030000
        /*02d0*/ 	.short	0x010a
        /*02d2*/ 	.byte	0x08
	.zero		1


	//   ....[21]....
        /*02d4*/ 	.word	0x000033d0
        /*02d8*/ 	.word	0x000000ff
        /*02dc*/ 	.word	0x00030020
        /*02e0*/ 	.short	0x010a
        /*02e2*/ 	.byte	0x08
	.zero		1


	//   ....[22]....
        /*02e4*/ 	.word	0x00003400
        /*02e8*/ 	.word	0x000000ff
        /*02ec*/ 	.word	0x00030000
        /*02f0*/ 	.short	0x010a
        /*02f2*/ 	.byte	0x11
	.zero		1


	//   ....[23]....
        /*02f4*/ 	.word	0x00003430
        /*02f8*/ 	.word	0x000000ff
        /*02fc*/ 	.word	0x00030020
        /*0300*/ 	.short	0x010a
        /*0302*/ 	.byte	0x11
	.zero		1


	//----- nvinfo : EIATTR_NUM_MBARRIERS
	.align		4
.L_48:
        /*0304*/ 	.byte	0x03, 0x38
        /*0306*/ 	.short	0x0008


	//----- nvinfo : EIATTR_EXIT_INSTR_OFFSETS
	.align		4
        /*0308*/ 	.byte	0x04, 0x1c
        /*030a*/ 	.short	(.L_50 - .L_49)


	//   ....[0]....
.L_49:
        /*030c*/ 	.word	0x00003390


	//----- nvinfo : EIATTR_REQNTID
	.align		4
.L_50:
        /*0310*/ 	.byte	0x04, 0x10
        /*0312*/ 	.short	(.L_52 - .L_51)
.L_51:
        /*0314*/ 	.word	0x00000080
        /*0318*/ 	.word	0x00000001
        /*031c*/ 	.word	0x00000001


	//----- nvinfo : EIATTR_CRS_STACK_SIZE
	.align		4
.L_52:
        /*0320*/ 	.byte	0x04, 0x1e
        /*0322*/ 	.short	(.L_54 - .L_53)
.L_53:
        /*0324*/ 	.word	0x00000000


	//----- nvinfo : EIATTR_CBANK_PARAM_SIZE
	.align		4
.L_54:
        /*0328*/ 	.byte	0x03, 0x19
        /*032a*/ 	.short	0x0050


	//----- nvinfo : EIATTR_PARAM_CBANK
	.align		4
        /*032c*/ 	.byte	0x04, 0x0a
        /*032e*/ 	.short	(.L_56 - .L_55)
	.align		4
.L_55:
        /*0330*/ 	.word	index@(.nv.constant0.gluon_tcgen05)
        /*0334*/ 	.short	0x0380
        /*0336*/ 	.short	0x0050


	//----- nvinfo : EIATTR_SW_WAR
	.align		4
.L_56:
        /*0338*/ 	.byte	0x04, 0x36
        /*033a*/ 	.short	(.L_58 - .L_57)
.L_57:
        /*033c*/ 	.word	0x00000008
.L_58:


//--------------------- .nv.compat                --------------------------
	.section	.nv.compat,"",@"SHT_CUDA_COMPAT_INFO"
	.align	4
        /*0000*/ 	.byte	0x02, 0x02, 0x02, 0x00, 0x02, 0x05, 0x05, 0x00, 0x02, 0x03, 0x03, 0x00, 0x02, 0x06, 0x01, 0x00


//--------------------- .nv.callgraph             --------------------------
	.section	.nv.callgraph,"",@"SHT_CUDA_CALLGRAPH"
	.align	4
	.sectionentsize	8
	.align		4
        /*0000*/ 	.word	0x00000000
	.align		4
        /*0004*/ 	.word	0xffffffff
	.align		4
        /*0008*/ 	.word	0x00000000
	.align		4
        /*000c*/ 	.word	0xfffffffe
	.align		4
        /*0010*/ 	.word	0x00000000
	.align		4
        /*0014*/ 	.word	0xfffffffd
	.align		4
        /*0018*/ 	.word	0x00000000
	.align		4
        /*001c*/ 	.word	0xfffffffc


//--------------------- .text.gluon_tcgen05       --------------------------
	.section	.text.gluon_tcgen05,"ax",@progbits
	.align	128
        .global         gluon_tcgen05
        .type           gluon_tcgen05,@function
        .size           gluon_tcgen05,(.L_x_85 - gluon_tcgen05)
        .other          gluon_tcgen05,@"STO_CUDA_ENTRY STV_DEFAULT"
gluon_tcgen05:
.text.gluon_tcgen05:
[----:B------:R-:W1:Y:S01]  /*0000*/  LDC R1, c[0x0][0x37c] ;  /* 0x0000df00ff017b82 */ /* 0x000e620000000800 */
[----:B------:R-:W2:Y:S02]  /*0010*/  S2R R0, SR_TID.X ;  /* 0x0000000000007919 */ /* 0x000ea40000002100 */
[----:B--2---:R-:W-:-:S13]  /*0020*/  ISETP.GE.U32.AND P2, PT, R0, 0x20, PT ;  /* 0x000000200000780c */ /* 0x004fda0003f46070 */
[----:B------:R-:W-:Y:S05]  /*0030*/  @P2 BRA `(.L_x_0) ;  /* 0x0000000000b82947 */ /* 0x000fea0003800000 */
[----:B------:R-:W2:Y:S01]  /*0040*/  S2UR UR6, SR_CgaCtaId ;  /* 0x00000000000679c3 */ /* 0x000ea20000008800 */
[----:B------:R-:W-:Y:S01]  /*0050*/  NOP ;  /* 0x0000000000007918 */ /* 0x000fe20000000000 */
[----:B------:R-:W-:Y:S02]  /*0060*/  UMOV UR4, 0x40 ;  /* 0x0000004000047882 */ /* 0x000fe40000000000 */
[----:B--2---:R-:W-:-:S09]  /*0070*/  ULEA UR4, UR6, UR4, 0x18 ;  /* 0x0000000406047291 */ /* 0x004fd2000f8ec0ff */
[----:B------:R-:W2:Y:S01]  /*0080*/  LDS.U8 R2, [UR4] ;  /* 0x00000004ff027984 */ /* 0x000ea20008000000 */
[----:B------:R-:W-:Y:S02]  /*0090*/  UMOV UR4, 0x400 ;  /* 0x0000040000047882 */ /* 0x000fe40000000000 */
[----:B------:R-:W-:Y:S01]  /*00a0*/  ULEA UR4, UR6, UR4, 0x18 ;  /* 0x0000000406047291 */ /* 0x000fe2000f8ec0ff */
[----:B--2---:R-:W-:-:S13]  /*00b0*/  ISETP.NE.AND P0, PT, R2, RZ, PT ;  /* 0x000000ff0200720c */ /* 0x004fda0003f05270 */
[----:B------:R-:W-:Y:S05]  /*00c0*/  @P0 BRA `(.L_x_1) ;  /* 0x00000000007c0947 */ /* 0x000fea0003800000 */
[----:B------:R-:W-:-:S13]  /*00d0*/  ELECT P0, URZ, PT ;  /* 0x0000000000ff782f */ /* 0x000fda0003800000 */
[----:B------:R-:W-:Y:S05]  /*00e0*/  @!P0 BRA `(.L_x_2) ;  /* 0x0000000000848947 */ /* 0x000fea0003800000 */
[----:B------:R-:W-:Y:S01]  /*00f0*/  UMOV UR5, 0x8 ;  /* 0x0000000800057882 */ /* 0x000fe20000000000 */
[----:B------:R-:W-:Y:S02]  /*0100*/  IMAD.MOV.U32 R5, RZ, RZ, 0x1 ;  /* 0x00000001ff057424 */ /* 0x000fe400078e00ff */
[----:B------:R-:W-:Y:S02]  /*0110*/  IMAD.MOV.U32 R3, RZ, RZ, 0xff ;  /* 0x000000ffff037424 */ /* 0x000fe400078e00ff */
[----:B------:R-:W-:Y:S04]  /*0120*/  DEPBAR.LE SB2, 0x36 ;  /* 0x0000ad800000791a */ /* 0x000fe80000000000 */
[----:B------:R-:W2:Y:S02]  /*0130*/  UTCATOMSWS.FIND_AND_SET.ALIGN UP0, UR5, UR5 ;  /* 0x00000005000575e3 */ /* 0x000ea40008000800 */
[----:B--2---:R-:W-:-:S04]  /*0140*/  PLOP3.LUT P0, PT, PT, PT, UP0, 0x80, 0x8 ;  /* 0x000000000008781c */ /* 0x004fc80003f0f008 */
[----:B------:R-:W-:-:S04]  /*0150*/  SEL R2, RZ, 0xffffffff, !P0 ;  /* 0xffffffffff027807 */ /* 0x000fc80004000000 */
[----:B------:R-:W-:Y:S01]  /*0160*/  ISETP.NE.AND P0, PT, R2, RZ, PT ;  /* 0x000000ff0200720c */ /* 0x000fe20003f05270 */
[----:B------:R-:W-:-:S12]  /*0170*/  IMAD.U32 R2, RZ, RZ, UR5 ;  /* 0x00000005ff027e24 */ /* 0x000fd8000f8e00ff */
[----:B------:R-:W-:Y:S05]  /*0180*/  @P0 BRA `(.L_x_3) ;  /* 0x0000000000240947 */ /* 0x000fea0003800000 */
.L_x_4:
[----:B------:R-:W-:Y:S05]  /*0190*/  NANOSLEEP 0x64 ;  /* 0x000000640000795d */ /* 0x000fea0003800000 */
[----:B------:R-:W-:-:S05]  /*01a0*/  UMOV UR5, 0x8 ;  /* 0x0000000800057882 */ /* 0x000fca0000000000 */
[----:B------:R-:W-:Y:S04]  /*01b0*/  DEPBAR.LE SB2, 0x36 ;  /* 0x0000ad800000791a */ /* 0x000fe80000000000 */
[----:B------:R-:W2:Y:S02]  /*01c0*/  UTCATOMSWS.FIND_AND_SET.ALIGN UP0, UR5, UR5 ;  /* 0x00000005000575e3 */ /* 0x000ea40008000800 */
[----:B--2---:R-:W-:-:S04]  /*01d0*/  PLOP3.LUT P0, PT, PT, PT, UP0, 0x80, 0x8 ;  /* 0x000000000008781c */ /* 0x004fc80003f0f008 */
[----:B------:R-:W-:-:S04]  /*01e0*/  SEL R2, RZ, 0xffffffff, !P0 ;  /* 0xffffffffff027807 */ /* 0x000fc80004000000 */
[----:B------:R-:W-:Y:S01]  /*01f0*/  ISETP.NE.AND P0, PT, R2, RZ, PT ;  /* 0x000000ff0200720c */ /* 0x000fe20003f05270 */
[----:B------:R-:W-:-:S12]  /*0200*/  IMAD.U32 R2, RZ, RZ, UR5 ;  /* 0x00000005ff027e24 */ /* 0x000fd8000f8e00ff */
[----:B------:R-:W-:Y:S05]  /*0210*/  @!P0 BRA `(.L_x_4) ;  /* 0xfffffffc00dc8947 */ /* 0x000fea000383ffff */
.L_x_3:
[C---:B------:R-:W-:Y:S01]  /*0220*/  VIADD R4, R2.reuse, 0x10 ;  /* 0x0000001002047836 */ /* 0x040fe20000000000 */
[----:B------:R-:W-:Y:S01]  /*0230*/  UMOV UR5, 0x50 ;  /* 0x0000005000057882 */ /* 0x000fe20000000000 */
[----:B------:R-:W-:Y:S01]  /*0240*/  SHF.L.U32 R3, R3, R2, RZ ;  /* 0x0000000203037219 */ /* 0x000fe200000006ff */
[----:B------:R-:W-:Y:S01]  /*0250*/  ULEA UR5, UR6, UR5, 0x18 ;  /* 0x0000000506057291 */ /* 0x000fe2000f8ec0ff */
[----:B------:R-:W-:Y:S01]  /*0260*/  IMAD.SHL.U32 R2, R2, 0x20, RZ ;  /* 0x0000002002027824 */ /* 0x000fe200078e00ff */
[----:B------:R-:W-:-:S04]  /*0270*/  SHF.L.U32 R4, R5, R4, RZ ;  /* 0x0000000405047219 */ /* 0x000fc800000006ff */
[----:B------:R-:W-:-:S05]  /*0280*/  LOP3.LUT R3, R4, R3, RZ, 0xfc, !PT ;  /* 0x0000000304037212 */ /* 0x000fca00078efcff */
[----:B------:R2:W-:Y:S04]  /*0290*/  ATOMS.OR RZ, [UR5], R3 ;  /* 0x00000003ffff798c */ /* 0x0005e8000b000005 */
[----:B------:R2:W-:Y:S01]  /*02a0*/  STS [UR4], R2 ;  /* 0x00000002ff007988 */ /* 0x0005e20008000804 */
[----:B------:R-:W-:Y:S05]  /*02b0*/  BRA `(.L_x_2) ;  /* 0x0000000000107947 */ /* 0x000fea0003800000 */
.L_x_1:
[----:B------:R-:W-:Y:S01]  /*02c0*/  IMAD.MOV.U32 R3, RZ, RZ, -0x1 ;  /* 0xffffffffff037424 */ /* 0x000fe200078e00ff */
[----:B------:R-:W-:-:S04]  /*02d0*/  MOV R2, 0x300 ;  /* 0x0000030000027802 */ /* 0x000fc80000000f00 */
[----:B------:R2:W-:Y:S03]  /*02e0*/  STS [UR4], R3 ;  /* 0x00000003ff007988 */ /* 0x0005e60008000804 */
[----:B-12---:R-:W-:Y:S05]  /*02f0*/  CALL.REL.NOINC `($__internal_1_$__cuda_sm10x_tcgen05_guardrail_trap_phase_invalid_during_alloc) ;  /* 0x0000003000647944 */ /* 0x006fea0003c00000 */
.L_x_2:
[----:B------:R-:W-:Y:S05]  /*0300*/  WARPSYNC.ALL ;  /* 0x0000000000007948 */ /* 0x000fea0003800000 */
[----:B------:R-:W-:Y:S01]  /*0310*/  NOP ;  /* 0x0000000000007918 */ /* 0x000fe20000000000 */
.L_x_0:
[----:B------:R-:W3:Y:S08]  /*0320*/  S2UR UR4, SR_CgaCtaId ;  /* 0x00000000000479c3 */ /* 0x000ef00000008800 */
[----:B------:R-:W-:Y:S01]  /*0330*/  BAR.SYNC.DEFER_BLOCKING 0x0 ;  /* 0x0000000000007b1d */ /* 0x000fe20000010000 */
[----:B--2---:R-:W-:-:S05]  /*0340*/  LOP3.LUT R2, R0, 0x7f, RZ, 0xc0, !PT ;  /* 0x0000007f00027812 */ /* 0x004fca00078ec0ff */
[----:B------:R-:W-:Y:S02]  /*0350*/  UMOV UR8, 0x400 ;  /* 0x0000040000087882 */ /* 0x000fe40000000000 */
[----:B------:R-:W2:Y:S08]  /*0360*/  LDC R12, c[0x0][0x3a0] ;  /* 0x0000e800ff0c7b82 */ /* 0x000eb00000000800 */
[----:B------:R-:W4:Y:S01]  /*0370*/  S2UR UR12, SR_CTAID.Y ;  /* 0x00000000000c79c3 */ /* 0x000f220000002600 */
[----:B---3--:R-:W-:-:S09]  /*0380*/  ULEA UR8, UR4, UR8, 0x18 ;  /* 0x0000000804087291 */ /* 0x008fd2000f8ec0ff */
[----:B------:R-:W3:Y:S01]  /*0390*/  LDS R4, [UR8] ;  /* 0x00000008ff047984 */ /* 0x000ee20008000800 */
[----:B------:R-:W-:Y:S06]  /*03a0*/  BAR.SYNC.DEFER_BLOCKING 0x0 ;  /* 0x0000000000007b1d */ /* 0x000fec0000010000 */
[----:B------:R-:W-:Y:S05]  /*03b0*/  @P2 BRA `(.L_x_5) ;  /* 0x0000000000182947 */ /* 0x000fea0003800000 */
[----:B------:R-:W-:Y:S01]  /*03c0*/  ELECT P0, URZ, PT ;  /* 0x0000000000ff782f */ /* 0x000fe20003800000 */
[----:B------:R-:W-:Y:S01]  /*03d0*/  IMAD.MOV.U32 R3, RZ, RZ, 0x1 ;  /* 0x00000001ff037424 */ /* 0x000fe200078e00ff */
[----:B------:R-:W-:Y:S01]  /*03e0*/  UMOV UR5, 0x40 ;  /* 0x0000004000057882 */ /* 0x000fe20000000000 */
[----:B------:R-:W-:Y:S01]  /*03f0*/  UVIRTCOUNT.DEALLOC.SMPOOL 0x80 ;  /* 0x000000800000784c */ /* 0x000fe20000000000 */
[----:B------:R-:W-:-:S09]  /*0400*/  ULEA UR5, UR4, UR5, 0x18 ;  /* 0x0000000504057291 */ /* 0x000fd2000f8ec0ff */
[----:B------:R5:W-:Y:S03]  /*0410*/  @P0 STS.U8 [UR5], R3 ;  /* 0x00000003ff000988 */ /* 0x000be60008000005 */
.L_x_5:
[----:B------:R-:W5:Y:S01]  /*0420*/  S2UR UR4, SR_CTAID.Z ;  /* 0x00000000000479c3 */ /* 0x000f620000002700 */
[----:B------:R-:W4:Y:S01]  /*0430*/  LDCU UR5, c[0x0][0x370] ;  /* 0x00006e00ff0577ac */ /* 0x000f220008000800 */
[----:B------:R-:W-:Y:S01]  /*0440*/  ISETP.GE.U32.AND P0, PT, R2, 0x20, PT ;  /* 0x000000200200780c */ /* 0x000fe20003f06070 */
[----:B--2---:R-:W-:Y:S01]  /*0450*/  VIADD R6, R12, 0xffffffff ;  /* 0xffffffff0c067836 */ /* 0x004fe20000000000 */
[C---:B------:R-:W-:Y:S01]  /*0460*/  ISETP.NE.U32.AND P3, PT, R2.reuse, RZ, PT ;  /* 0x000000ff0200720c */ /* 0x040fe20003f65070 */
[----:B------:R-:W5:Y:S02]  /*0470*/  LDCU UR6, c[0x0][0x374] ;  /* 0x00006e80ff0677ac */ /* 0x000f640008000800 */
[----:B-----5:R-:W-:Y:S01]  /*0480*/  LEA R3, R2, UR8, 0x2 ;  /* 0x0000000802037c11 */ /* 0x020fe2000f8e10ff */
[----:B------:R-:W-:Y:S01]  /*0490*/  BSSY.RECONVERGENT B0, `(.L_x_6) ;  /* 0x0000015000007945 */ /* 0x000fe20003800200 */
[----:B------:R-:W4:Y:S01]  /*04a0*/  S2UR UR13, SR_CTAID.X ;  /* 0x00000000000d79c3 */ /* 0x000f220000002500 */
[----:B------:R-:W2:Y:S01]  /*04b0*/  LDCU.64 UR10, c[0x0][0x3c0] ;  /* 0x00007800ff0a77ac */ /* 0x000ea20008000a00 */
[----:B---3--:R-:W-:-:S04]  /*04c0*/  R2UR UR24, R4 ;  /* 0x00000000041872ca */ /* 0x008fc800000e0000 */
[----:B------:R3:W-:Y:S02]  /*04d0*/  @!P0 STS [R3], RZ ;  /* 0x000000ff03008388 */ /* 0x0007e40000000800 */
[----:B------:R-:W5:Y:S01]  /*04e0*/  LDC R7, c[0x0][0x398] ;  /* 0x0000e600ff077b82 */ /* 0x000f620000000800 */
[----:B------:R-:W-:Y:S01]  /*04f0*/  NOP ;  /* 0x0000000000007918 */ /* 0x000fe20000000000 */
[----:B------:R3:W-:Y:S01]  /*0500*/  @!P3 STS [UR8+0x20], R6 ;  /* 0x00002006ff00b988 */ /* 0x0007e20008000808 */
[----:B----4-:R-:W-:-:S04]  /*0510*/  UIMAD UR4, UR4, UR6, UR12 ;  /* 0x00000006040472a4 */ /* 0x010fc8000f8e020c */
[----:B------:R-:W-:-:S04]  /*0520*/  UIMAD UR4, UR4, UR5, UR13 ;  /* 0x00000005040472a4 */ /* 0x000fc8000f8e020d */
[----:B------:R-:W-:-:S04]  /*0530*/  UIMAD UR4, UR4, 0x180, URZ ;  /* 0x00000180040478a4 */ /* 0x000fc8000f8e02ff */
[----:B--2---:R-:W-:Y:S01]  /*0540*/  UIADD3 UR20, UP0, UPT, UR4, UR10, URZ ;  /* 0x0000000a04147290 */ /* 0x004fe2000ff1e0ff */
[----:B-----5:R-:W-:-:S03]  /*0550*/  VIADD R7, R7, 0xffffffff ;  /* 0xffffffff07077836 */ /* 0x020fc60000000000 */
[----:B------:R-:W-:Y:S01]  /*0560*/  ULEA.HI.X.SX32 UR21, UR4, UR11, 0x1, UP0 ;  /* 0x0000000b04157291 */ /* 0x000fe200080f0eff */
[----:B---3--:R-:W-:Y:S11]  /*0570*/  @P3 BRA `(.L_x_7) ;  /* 0x0000000000183947 */ /* 0x008ff60003800000 */
[----:B------:R-:W2:Y:S01]  /*0580*/  LDS R4, [UR8+0x8] ;  /* 0x00000808ff047984 */ /* 0x000ea20008000800 */
[----:B------:R-:W3:Y:S01]  /*0590*/  LDC.64 R8, c[0x0][0x380] ;  /* 0x0000e000ff087b82 */ /* 0x000ee20000000a00 */
[----:B------:R-:W-:Y:S02]  /*05a0*/  IMAD.MOV.U32 R5, RZ, RZ, 0x70 ;  /* 0x00000070ff057424 */ /* 0x000fe400078e00ff */
[----:B---3--:R3:W-:Y:S03]  /*05b0*/  STS.64 [UR8], R8 ;  /* 0x00000008ff007988 */ /* 0x0087e60008000a08 */
[----:B--2---:R-:W-:-:S05]  /*05c0*/  LOP3.LUT R4, R4, 0x10, R5, 0xd8, !PT ;  /* 0x0000001004047812 */ /* 0x004fca00078ed805 */
[----:B------:R3:W-:Y:S02]  /*05d0*/  STS [UR8+0x8], R4 ;  /* 0x00000804ff007988 */ /* 0x0007e40008000808 */
.L_x_7:
[----:B------:R-:W-:Y:S05]  /*05e0*/  BSYNC.RECONVERGENT B0 ;  /* 0x0000000000007941 */ /* 0x000fea0003800200 */
.L_x_6:
[----:B------:R-:W-:Y:S04]  /*05f0*/  BSSY.RECONVERGENT B0, `(.L_x_8) ;  /* 0x000000a000007945 */ /* 0x000fe80003800200 */
[----:B------:R-:W-:Y:S05]  /*0600*/  @P3 BRA `(.L_x_9) ;  /* 0x0000000000203947 */ /* 0x000fea0003800000 */
[----:B---3--:R-:W2:Y:S01]  /*0610*/  LDS R4, [UR8+0x34] ;  /* 0x00003408ff047984 */ /* 0x008ea20008000800 */
[----:B------:R-:W-:Y:S02]  /*0620*/  IMAD.MOV.U32 R5, RZ, RZ, 0x7f000000 ;  /* 0x7f000000ff057424 */ /* 0x000fe400078e00ff */
[----:B------:R-:W-:Y:S01]  /*0630*/  @!P3 IMAD.MOV.U32 R8, RZ, RZ, 0x7f ;  /* 0x0000007fff08b424 */ /* 0x000fe200078e00ff */
[----:B------:R-:W3:Y:S02]  /*0640*/  @!P3 LDS R9, [UR8+0x38] ;  /* 0x00003808ff09b984 */ /* 0x000ee40008000800 */
[----:B--2---:R-:W-:Y:S02]  /*0650*/  LOP3.LUT R4, R4, 0xff000000, R5, 0xb8, !PT ;  /* 0xff00000004047812 */ /* 0x004fe400078eb805 */
[----:B---3--:R-:W-:-:S03]  /*0660*/  @!P3 LOP3.LUT R5, R9, 0xff, R8, 0xb8, !PT ;  /* 0x000000ff0905b812 */ /* 0x008fc600078eb808 */
[----:B------:R2:W-:Y:S04]  /*0670*/  STS [UR8+0x34], R4 ;  /* 0x00003404ff007988 */ /* 0x0005e80008000808 */
[----:B------:R2:W-:Y:S02]  /*0680*/  @!P3 STS [UR8+0x38], R5 ;  /* 0x00003805ff00b988 */ /* 0x0005e40008000808 */
.L_x_9:
[----:B------:R-:W-:Y:S05]  /*0690*/  BSYNC.RECONVERGENT B0 ;  /* 0x0000000000007941 */ /* 0x000fea0003800200 */
.L_x_8:
[----:B------:R-:W-:Y:S04]  /*06a0*/  BSSY.RECONVERGENT B0, `(.L_x_10) ;  /* 0x000000a000007945 */ /* 0x000fe80003800200 */
[----:B------:R-:W-:Y:S05]  /*06b0*/  @P3 BRA `(.L_x_11) ;  /* 0x0000000000203947 */ /* 0x000fea0003800000 */
[----:B--23--:R-:W2:Y:S01]  /*06c0*/  LDS R4, [UR8+0x1c] ;  /* 0x00001c08ff047984 */ /* 0x00cea20008000800 */
[----:B------:R-:W3:Y:S03]  /*06d0*/  LDC.64 R10, c[0x0][0x3a8] ;  /* 0x0000ea00ff0a7b82 */ /* 0x000ee60000000a00 */
[----:B------:R4:W-:Y:S01]  /*06e0*/  STS [UR8+0x24], R7 ;  /* 0x00002407ff007988 */ /* 0x0009e20008000808 */
[--C-:B---3--:R-:W-:Y:S02]  /*06f0*/  SHF.R.U32.HI R9, RZ, 0x4, R11.reuse ;  /* 0x00000004ff097819 */ /* 0x108fe4000001160b */
[----:B------:R-:W-:-:S05]  /*0700*/  SHF.R.U64 R5, R10, 0x4, R11 ;  /* 0x000000040a057819 */ /* 0x000fca000000120b */
[----:B------:R4:W-:Y:S01]  /*0710*/  STS [UR8+0xc], R5 ;  /* 0x00000c05ff007988 */ /* 0x0009e20008000808 */
[----:B--2---:R-:W-:-:S05]  /*0720*/  LOP3.LUT R4, R4, 0xf, R9, 0xb8, !PT ;  /* 0x0000000f04047812 */ /* 0x004fca00078eb809 */
[----:B------:R4:W-:Y:S02]  /*0730*/  STS [UR8+0x1c], R4 ;  /* 0x00001c04ff007988 */ /* 0x0009e40008000808 */
.L_x_11:
[----:B------:R-:W-:Y:S05]  /*0740*/  BSYNC.RECONVERGENT B0 ;  /* 0x0000000000007941 */ /* 0x000fea0003800200 */
.L_x_10:
[----:B------:R-:W-:Y:S04]  /*0750*/  BSSY.RECONVERGENT B1, `(.L_x_12) ;  /* 0x000001d000017945 */ /* 0x000fe80003800200 */
[----:B------:R-:W-:Y:S04]  /*0760*/  BSSY.RELIABLE B0, `(.L_x_13) ;  /* 0x0000018000007945 */ /* 0x000fe80003800100 */
[----:B------:R-:W-:Y:S05]  /*0770*/  @P3 BRA `(.L_x_14) ;  /* 0x00000000001c3947 */ /* 0x000fea0003800000 */
[----:B--234-:R-:W2:Y:S02]  /*0780*/  LDS R4, [UR8+0x34] ;  /* 0x00003408ff047984 */ /* 0x01cea40008000800 */
[----:B--2---:R-:W-:-:S05]  /*0790*/  LOP3.LUT R4, R4, 0x7, RZ, 0xb8, !PT ;  /* 0x0000000704047812 */ /* 0x004fca00078eb8ff */
[----:B------:R2:W-:Y:S01]  /*07a0*/  STS [UR8+0x34], R4 ;  /* 0x00003404ff007988 */ /* 0x0005e20008000808 */
[----:B------:R-:W-:Y:S05]  /*07b0*/  @P3 BRA `(.L_x_15) ;  /* 0x00000000001c3947 */ /* 0x000fea0003800000 */
[----:B--2---:R-:W2:Y:S02]  /*07c0*/  LDS R4, [UR8+0x34] ;  /* 0x00003408ff047984 */ /* 0x004ea40008000800 */
[----:B--2---:R-:W-:-:S05]  /*07d0*/  LOP3.LUT R4, R4, 0x38, RZ, 0xb8, !PT ;  /* 0x0000003804047812 */ /* 0x004fca00078eb8ff */
[----:B------:R5:W-:Y:S02]  /*07e0*/  STS [UR8+0x34], R4 ;  /* 0x00003404ff007988 */ /* 0x000be40008000808 */
.L_x_14:
[----:B------:R-:W-:Y:S05]  /*07f0*/  @P3 BRA `(.L_x_16) ;  /* 0x00000000001c3947 */ /* 0x000fea0003800000 */
[----:B--2345:R-:W2:Y:S02]  /*0800*/  LDS R4, [UR8+0x8] ;  /* 0x00000808ff047984 */ /* 0x03cea40008000800 */
[----:B--2---:R-:W-:-:S05]  /*0810*/  LOP3.LUT R4, R4, 0x780, RZ, 0xb8, !PT ;  /* 0x0000078004047812 */ /* 0x004fca00078eb8ff */
[----:B------:R3:W-:Y:S02]  /*0820*/  STS [UR8+0x8], R4 ;  /* 0x00000804ff007988 */ /* 0x0007e40008000808 */
.L_x_15:
[----:B------:R-:W-:Y:S05]  /*0830*/  @P3 BRA `(.L_x_17) ;  /* 0x0000000000283947 */ /* 0x000fea0003800000 */
[----:B--23--:R-:W2:Y:S02]  /*0840*/  LDS R4, [UR8+0x8] ;  /* 0x00000808ff047984 */ /* 0x00cea40008000800 */
[----:B--2---:R-:W-:-:S05]  /*0850*/  LOP3.LUT R4, R4, 0x1800, RZ, 0xb8, !PT ;  /* 0x0000180004047812 */ /* 0x004fca00078eb8ff */
[----:B------:R2:W-:Y:S02]  /*0860*/  STS [UR8+0x8], R4 ;  /* 0x00000804ff007988 */ /* 0x0005e40008000808 */
.L_x_16:
[----:B------:R-:W-:Y:S05]  /*0870*/  @P3 BREAK.RELIABLE B0 ;  /* 0x0000000000003942 */ /* 0x000fea0003800100 */
[----:B------:R-:W-:Y:S05]  /*0880*/  @P3 BRA `(.L_x_18) ;  /* 0x0000000000243947 */ /* 0x000fea0003800000 */
[----:B--2-4-:R-:W2:Y:S01]  /*0890*/  LDS R5, [UR8+0x8] ;  /* 0x00000808ff057984 */ /* 0x014ea20008000800 */
[----:B---3-5:R-:W-:-:S05]  /*08a0*/  IMAD.MOV.U32 R4, RZ, RZ, 0x6000 ;  /* 0x00006000ff047424 */ /* 0x028fca00078e00ff */
[----:B--2---:R-:W-:-:S04]  /*08b0*/  LOP3.LUT R4, R5, 0x6000, R4, 0xd8, !PT ;  /* 0x0000600005047812 */ /* 0x004fc800078ed804 */
[----:B------:R-:W-:-:S05]  /*08c0*/  LOP3.LUT R4, R4, 0x400000, RZ, 0xb8, !PT ;  /* 0x0040000004047812 */ /* 0x000fca00078eb8ff */
[----:B------:R4:W-:Y:S02]  /*08d0*/  STS [UR8+0x8], R4 ;  /* 0x00000804ff007988 */ /* 0x0009e40008000808 */
.L_x_17:
[----:B------:R-:W-:Y:S05]  /*08e0*/  BSYNC.RELIABLE B0 ;  /* 0x0000000000007941 */ /* 0x000fea0003800100 */
.L_x_13:
[----:B--234-:R-:W2:Y:S02]  /*08f0*/  @!P3 LDS R4, [UR8+0x8] ;  /* 0x00000808ff04b984 */ /* 0x01cea40008000800 */
[----:B--2---:R-:W-:-:S05]  /*0900*/  @!P3 LOP3.LUT R4, R4, 0x8000, RZ, 0xb8, !PT ;  /* 0x000080000404b812 */ /* 0x004fca00078eb8ff */
[----:B------:R2:W-:Y:S02]  /*0910*/  @!P3 STS [UR8+0x8], R4 ;  /* 0x00000804ff00b988 */ /* 0x0005e40008000808 */
.L_x_18:
[----:B------:R-:W-:Y:S05]  /*0920*/  BSYNC.RECONVERGENT B1 ;  /* 0x0000000000017941 */ /* 0x000fea0003800200 */
.L_x_12:
[----:B------:R-:W-:Y:S05]  /*0930*/  WARPSYNC.ALL ;  /* 0x0000000000007948 */ /* 0x000fea0003800000 */
[----:B------:R-:W-:Y:S01]  /*0940*/  NOP ;  /* 0x0000000000007918 */ /* 0x000fe20000000000 */
[----:B---3--:R-:W3:Y:S02]  /*0950*/  LDC R8, c[0x0][0x39c] ;  /* 0x0000e700ff087b82 */ /* 0x008ee40000000800 */
[----:B---3--:R-:W-:Y:S01]  /*0960*/  VIADD R8, R8, 0xffffffff ;  /* 0xffffffff08087836 */ /* 0x008fe20000000000 */
[----:B------:R-:W-:Y:S06]  /*0970*/  @P0 BRA `(.L_x_19) ;  /* 0x0000000000300947 */ /* 0x000fec0003800000 */
[----:B--2-45:R-:W2:Y:S01]  /*0980*/  S2R R4, SR_LANEID ;  /* 0x0000000000047919 */ /* 0x034ea20000000000 */
[----:B------:R-:W-:Y:S05]  /*0990*/  WARPSYNC.ALL ;  /* 0x0000000000007948 */ /* 0x000fea0003800000 */
[----:B------:R-:W-:Y:S01]  /*09a0*/  NOP ;  /* 0x0000000000007918 */ /* 0x000fe20000000000 */
[----:B--2---:R-:W-:-:S05]  /*09b0*/  IMAD.SHL.U32 R9, R4, 0x4, RZ ;  /* 0x0000000404097824 */ /* 0x004fca00078e00ff */
[----:B------:R-:W2:Y:S01]  /*09c0*/  LDS R11, [R9+UR8] ;  /* 0x00000008090b7984 */ /* 0x000ea20008000800 */
[----:B------:R-:W-:-:S05]  /*09d0*/  IADD3 R4, P1, PT, R9, UR20, RZ ;  /* 0x0000001409047c10 */ /* 0x000fca000ff3e0ff */
[----:B------:R-:W-:-:S05]  /*09e0*/  IMAD.X R5, RZ, RZ, UR21, P1 ;  /* 0x00000015ff057e24 */ /* 0x000fca00088e06ff */
[----:B--2---:R3:W2:Y:S01]  /*09f0*/  ATOMG.E.EXCH.STRONG.GPU PT, RZ, [R4], R11 ;  /* 0x0000000b04ff73a8 */ /* 0x0046a200041ee100 */
[----:B------:R-:W-:-:S04]  /*0a00*/  DEPBAR {5,4,3,2,1,0} ;  /* 0x0000003f0000791a */ /* 0x000fc80000000000 */
[----:B------:R-:W4:Y:S02]  /*0a10*/  CCTL.E.C.LDCU.IV.DEEP [UR20] ;  /* 0x0000000014007540 */ /* 0x000f240009c08000 */
[----:B----4-:R3:W-:Y:S01]  /*0a20*/  UTMACCTL.IV [UR20] ;  /* 0x00000000140079b9 */ /* 0x0107e20008000000 */
[----:B------:R-:W-:Y:S01]  /*0a30*/  NOP ;  /* 0x0000000000007918 */ /* 0x000fe20000000000 */
.L_x_19:
[----:B------:R-:W-:Y:S05]  /*0a40*/  @P0 BRA `(.L_x_20) ;  /* 0x00000000000c0947 */ /* 0x000fea0003800000 */
[----:B------:R0:W-:Y:S01]  /*0a50*/  UTMACMDFLUSH ;  /* 0x00000000000079b7 */ /* 0x0001e20000000000 */
[----:B------:R-:W-:Y:S05]  /*0a60*/  @P0 BRA `(.L_x_20) ;  /* 0x0000000000040947 */ /* 0x000fea0003800000 */
[----:B------:R-:W-:-:S04]  /*0a70*/  DEPBAR.LE SB0, 0x0 ;  /* 0x000080000000791a */ /* 0x000fc80000000000 */
.L_x_20:
[----:B------:R-:W-:Y:S05]  /*0a80*/  WARPSYNC.ALL ;  /* 0x0000000000007948 */ /* 0x000fea0003800000 */
[----:B------:R-:W-:Y:S01]  /*0a90*/  NOP ;  /* 0x0000000000007918 */ /* 0x000fe20000000000 */
[----:B--2---:R-:W-:Y:S06]  /*0aa0*/  BAR.SYNC.DEFER_BLOCKING 0x0 ;  /* 0x0000000000007b1d */ /* 0x004fec0000010000 */
[----:B------:R-:W-:Y:S02]  /*0ab0*/  BSSY.RECONVERGENT B1, `(.L_x_21) ;  /* 0x000000b000017945 */ /* 0x000fe40003800200 */
[----:B------:R-:W-:Y:S06]  /*0ac0*/  BAR.SYNC.DEFER_BLOCKING 0x0 ;  /* 0x0000000000007b1d */ /* 0x000fec0000010000 */
[----:B------:R2:W-:Y:S01]  /*0ad0*/  @!P0 STS [R3], RZ ;  /* 0x000000ff03008388 */ /* 0x0005e20000000800 */
[----:B------:R-:W-:Y:S01]  /*0ae0*/  NOP ;  /* 0x0000000000007918 */ /* 0x000fe20000000000 */
[----:B------:R-:W-:Y:S05]  /*0af0*/  @P3 BRA `(.L_x_22) ;  /* 0x0000000000183947 */ /* 0x000fea0003800000 */
[----:B---345:R-:W3:Y:S01]  /*0b00*/  LDS R4, [UR8+0x8] ;  /* 0x00000808ff047984 */ /* 0x038ee20008000800 */
[----:B------:R-:W4:Y:S01]  /*0b10*/  LDC.64 R10, c[0x0][0x388] ;  /* 0x0000e200ff0a7b82 */ /* 0x000f220000000a00 */
[----:B------:R-:W-:Y:S02]  /*0b20*/  IMAD.MOV.U32 R5, RZ, RZ, 0x70 ;  /* 0x00000070ff057424 */ /* 0x000fe400078e00ff */
[----:B----4-:R4:W-:Y:S03]  /*0b30*/  STS.64 [UR8], R10 ;  /* 0x0000000aff007988 */ /* 0x0109e60008000a08 */
[----:B---3--:R-:W-:-:S05]  /*0b40*/  LOP3.LUT R4, R4, 0x10, R5, 0xd8, !PT ;  /* 0x0000001004047812 */ /* 0x008fca00078ed805 */
[----:B------:R4:W-:Y:S02]  /*0b50*/  STS [UR8+0x8], R4 ;  /* 0x00000804ff007988 */ /* 0x0009e40008000808 */
.L_x_22:
[----:B---3--:R-:W-:Y:S05]  /*0b60*/  BSYNC.RECONVERGENT B1 ;  /* 0x0000000000017941 */ /* 0x008fea0003800200 */
.L_x_21:
[----:B------:R-:W-:Y:S04]  /*0b70*/  BSSY.RECONVERGENT B1, `(.L_x_23) ;  /* 0x000000a000017945 */ /* 0x000fe80003800200 */
[----:B------:R-:W-:Y:S05]  /*0b80*/  @P3 BRA `(.L_x_24) ;  /* 0x0000000000203947 */ /* 0x000fea0003800000 */
[----:B----45:R-:W3:Y:S01]  /*0b90*/  LDS R4, [UR8+0x34] ;  /* 0x00003408ff047984 */ /* 0x030ee20008000800 */
[----:B------:R-:W-:Y:S02]  /*0ba0*/  IMAD.MOV.U32 R9, RZ, RZ, 0x7f000000 ;  /* 0x7f000000ff097424 */ /* 0x000fe400078e00ff */
[----:B------:R-:W-:Y:S01]  /*0bb0*/  @!P3 IMAD.MOV.U32 R10, RZ, RZ, 0x7f ;  /* 0x0000007fff0ab424 */ /* 0x000fe200078e00ff */
[----:B------:R-:W4:Y:S02]  /*0bc0*/  @!P3 LDS R5, [UR8+0x38] ;  /* 0x00003808ff05b984 */ /* 0x000f240008000800 */
[----:B---3--:R-:W-:Y:S02]  /*0bd0*/  LOP3.LUT R4, R4, 0xff000000, R9, 0xb8, !PT ;  /* 0xff00000004047812 */ /* 0x008fe400078eb809 */
[----:B----4-:R-:W-:-:S03]  /*0be0*/  @!P3 LOP3.LUT R5, R5, 0xff, R10, 0xb8, !PT ;  /* 0x000000ff0505b812 */ /* 0x010fc600078eb80a */
[----:B------:R3:W-:Y:S04]  /*0bf0*/  STS [UR8+0x34], R4 ;  /* 0x00003404ff007988 */ /* 0x0007e80008000808 */
[----:B------:R3:W-:Y:S02]  /*0c00*/  @!P3 STS [UR8+0x38], R5 ;  /* 0x00003805ff00b988 */ /* 0x0007e40008000808 */
.L_x_24:
[----:B------:R-:W-:Y:S05]  /*0c10*/  BSYNC.RECONVERGENT B1 ;  /* 0x0000000000017941 */ /* 0x000fea0003800200 */
.L_x_23:
[----:B------:R-:W-:Y:S04]  /*0c20*/  BSSY.RECONVERGENT B1, `(.L_x_25) ;  /* 0x0000004000017945 */ /* 0x000fe80003800200 */
[----:B------:R-:W-:Y:S05]  /*0c30*/  @P3 BRA `(.L_x_26) ;  /* 0x0000000000083947 */ /* 0x000fea0003800000 */
[----:B------:R2:W-:Y:S04]  /*0c40*/  STS [UR8+0x24], R6 ;  /* 0x00002406ff007988 */ /* 0x0005e80008000808 */
[----:B------:R2:W-:Y:S02]  /*0c50*/  STS [UR8+0x20], R8 ;  /* 0x00002008ff007988 */ /* 0x0005e40008000808 */
.L_x_26:
[----:B------:R-:W-:Y:S05]  /*0c60*/  BSYNC.RECONVERGENT B1 ;  /* 0x0000000000017941 */ /* 0x000fea0003800200 */
.L_x_25:
[----:B------:R-:W-:Y:S04]  /*0c70*/  BSSY.RECONVERGENT B2, `(.L_x_27) ;  /* 0x0000025000027945 */ /* 0x000fe80003800200 */
[----:B------:R-:W-:Y:S04]  /*0c80*/  BSSY.RELIABLE B1, `(.L_x_28) ;  /* 0x0000020000017945 */ /* 0x000fe80003800100 */
[----:B------:R-:W-:Y:S05]  /*0c90*/  @P3 BRA `(.L_x_29) ;  /* 0x00000000002c3947 */ /* 0x000fea0003800000 */
[----:B---345:R-:W3:Y:S01]  /*0ca0*/  LDS R4, [UR8+0x1c] ;  /* 0x00001c08ff047984 */ /* 0x038ee20008000800 */
[----:B------:R-:W4:Y:S02]  /*0cb0*/  LDC.64 R10, c[0x0][0x3b0] ;  /* 0x0000ec00ff0a7b82 */ /* 0x000f240000000a00 */
[--C-:B----4-:R-:W-:Y:S02]  /*0cc0*/  SHF.R.U32.HI R9, RZ, 0x4, R11.reuse ;  /* 0x00000004ff097819 */ /* 0x110fe4000001160b */
[----:B------:R-:W-:-:S05]  /*0cd0*/  SHF.R.U64 R5, R10, 0x4, R11 ;  /* 0x000000040a057819 */ /* 0x000fca000000120b */
[----:B------:R4:W-:Y:S01]  /*0ce0*/  STS [UR8+0xc], R5 ;  /* 0x00000c05ff007988 */ /* 0x0009e20008000808 */
[----:B---3--:R-:W-:-:S05]  /*0cf0*/  LOP3.LUT R4, R4, 0xf, R9, 0xb8, !PT ;  /* 0x0000000f04047812 */ /* 0x008fca00078eb809 */
[----:B------:R4:W-:Y:S01]  /*0d00*/  STS [UR8+0x1c], R4 ;  /* 0x00001c04ff007988 */ /* 0x0009e20008000808 */
[----:B------:R-:W-:Y:S05]  /*0d10*/  @P3 BRA `(.L_x_30) ;  /* 0x00000000001c3947 */ /* 0x000fea0003800000 */
[----:B----4-:R-:W3:Y:S02]  /*0d20*/  LDS R4, [UR8+0x34] ;  /* 0x00003408ff047984 */ /* 0x010ee40008000800 */
[----:B---3--:R-:W-:-:S05]  /*0d30*/  LOP3.LUT R4, R4, 0x7, RZ, 0xb8, !PT ;  /* 0x0000000704047812 */ /* 0x008fca00078eb8ff */
[----:B------:R3:W-:Y:S02]  /*0d40*/  STS [UR8+0x34], R4 ;  /* 0x00003404ff007988 */ /* 0x0007e40008000808 */
.L_x_29:
[----:B------:R-:W-:Y:S05]  /*0d50*/  @P3 BRA `(.L_x_31) ;  /* 0x00000000001c3947 */ /* 0x000fea0003800000 */
[----:B---345:R-:W3:Y:S02]  /*0d60*/  LDS R4, [UR8+0x34] ;  /* 0x00003408ff047984 */ /* 0x038ee40008000800 */
[----:B---3--:R-:W-:-:S05]  /*0d70*/  LOP3.LUT R4, R4, 0x38, RZ, 0xb8, !PT ;  /* 0x0000003804047812 */ /* 0x008fca00078eb8ff */
[----:B------:R3:W-:Y:S02]  /*0d80*/  STS [UR8+0x34], R4 ;  /* 0x00003404ff007988 */ /* 0x0007e40008000808 */
.L_x_30:
[----:B------:R-:W-:Y:S05]  /*0d90*/  @P3 BRA `(.L_x_32) ;  /* 0x00000000001c3947 */ /* 0x000fea0003800000 */
[----:B---34-:R-:W3:Y:S02]  /*0da0*/  LDS R4, [UR8+0x8] ;  /* 0x00000808ff047984 */ /* 0x018ee40008000800 */
[----:B---3--:R-:W-:-:S05]  /*0db0*/  LOP3.LUT R4, R4, 0x780, RZ, 0xb8, !PT ;  /* 0x0000078004047812 */ /* 0x008fca00078eb8ff */
[----:B------:R3:W-:Y:S02]  /*0dc0*/  STS [UR8+0x8], R4 ;  /* 0x00000804ff007988 */ /* 0x0007e40008000808 */
.L_x_31:
[----:B------:R-:W-:Y:S05]  /*0dd0*/  @P3 BRA `(.L_x_33) ;  /* 0x0000000000283947 */ /* 0x000fea0003800000 */
[----:B---345:R-:W3:Y:S02]  /*0de0*/  LDS R4, [UR8+0x8] ;  /* 0x00000808ff047984 */ /* 0x038ee40008000800 */
[----:B---3--:R-:W-:-:S05]  /*0df0*/  LOP3.LUT R4, R4, 0x1800, RZ, 0xb8, !PT ;  /* 0x0000180004047812 */ /* 0x008fca00078eb8ff */
[----:B------:R5:W-:Y:S02]  /*0e00*/  STS [UR8+0x8], R4 ;  /* 0x00000804ff007988 */ /* 0x000be40008000808 */
.L_x_32:
[----:B------:R-:W-:Y:S05]  /*0e10*/  @P3 BREAK.RELIABLE B1 ;  /* 0x0000000000013942 */ /* 0x000fea0003800100 */
[----:B------:R-:W-:Y:S05]  /*0e20*/  @P3 BRA `(.L_x_34) ;  /* 0x0000000000243947 */ /* 0x000fea0003800000 */
[----:B---345:R-:W3:Y:S01]  /*0e30*/  LDS R4, [UR8+0x8] ;  /* 0x00000808ff047984 */ /* 0x038ee20008000800 */
[----:B------:R-:W-:-:S05]  /*0e40*/  IMAD.MOV.U32 R5, RZ, RZ, 0x6000 ;  /* 0x00006000ff057424 */ /* 0x000fca00078e00ff */
[----:B---3--:R-:W-:-:S04]  /*0e50*/  LOP3.LUT R4, R4, 0x6000, R5, 0xd8, !PT ;  /* 0x0000600004047812 */ /* 0x008fc800078ed805 */
[----:B------:R-:W-:-:S05]  /*0e60*/  LOP3.LUT R4, R4, 0x400000, RZ, 0xb8, !PT ;  /* 0x0040000004047812 */ /* 0x000fca00078eb8ff */
[----:B------:R3:W-:Y:S02]  /*0e70*/  STS [UR8+0x8], R4 ;  /* 0x00000804ff007988 */ /* 0x0007e40008000808 */
.L_x_33:
[----:B------:R-:W-:Y:S05]  /*0e80*/  BSYNC.RELIABLE B1 ;  /* 0x0000000000017941 */ /* 0x000fea0003800100 */
.L_x_28:
[----:B---345:R-:W3:Y:S02]  /*0e90*/  @!P3 LDS R4, [UR8+0x8] ;  /* 0x00000808ff04b984 */ /* 0x038ee40008000800 */
[----:B---3--:R-:W-:-:S05]  /*0ea0*/  @!P3 LOP3.LUT R4, R4, 0x8000, RZ, 0xb8, !PT ;  /* 0x000080000404b812 */ /* 0x008fca00078eb8ff */
[----:B------:R3:W-:Y:S02]  /*0eb0*/  @!P3 STS [UR8+0x8], R4 ;  /* 0x00000804ff00b988 */ /* 0x0007e40008000808 */
.L_x_34:
[----:B------:R-:W-:Y:S05]  /*0ec0*/  BSYNC.RECONVERGENT B2 ;  /* 0x0000000000027941 */ /* 0x000fea0003800200 */
.L_x_27:
[----:B------:R-:W-:Y:S05]  /*0ed0*/  WARPSYNC.ALL ;  /* 0x0000000000007948 */ /* 0x000fea0003800000 */
[----:B------:R-:W-:Y:S01]  /*0ee0*/  NOP ;  /* 0x0000000000007918 */ /* 0x000fe20000000000 */
[----:B------:R-:W-:-:S04]  /*0ef0*/  UIADD3 UR5, UPT, UPT, UR4, 0x80, URZ ;  /* 0x0000008004057890 */ /* 0x000fc8000fffe0ff */
[----:B------:R-:W-:-:S04]  /*0f00*/  UIADD3 UR22, UP0, UPT, UR5, UR10, URZ ;  /* 0x0000000a05167290 */ /* 0x000fc8000ff1e0ff */
[----:B------:R-:W-:Y:S01]  /*0f10*/  ULEA.HI.X.SX32 UR23, UR5, UR11, 0x1, UP0 ;  /* 0x0000000b05177291 */ /* 0x000fe200080f0eff */
[----:B------:R-:W-:Y:S11]  /*0f20*/  @P0 BRA `(.L_x_35) ;  /* 0x0000000000300947 */ /* 0x000ff60003800000 */
[----:B---345:R-:W3:Y:S01]  /*0f30*/  S2R R4, SR_LANEID ;  /* 0x0000000000047919 */ /* 0x038ee20000000000 */
[----:B------:R-:W-:Y:S05]  /*0f40*/  WARPSYNC.ALL ;  /* 0x0000000000007948 */ /* 0x000fea0003800000 */
[----:B------:R-:W-:Y:S01]  /*0f50*/  NOP ;  /* 0x0000000000007918 */ /* 0x000fe20000000000 */
[----:B--23--:R-:W-:-:S05]  /*0f60*/  IMAD.SHL.U32 R6, R4, 0x4, RZ ;  /* 0x0000000404067824 */ /* 0x00cfca00078e00ff */
[----:B------:R-:W2:Y:S01]  /*0f70*/  LDS R9, [R6+UR8] ;  /* 0x0000000806097984 */ /* 0x000ea20008000800 */
[----:B------:R-:W-:-:S05]  /*0f80*/  IADD3 R4, P1, PT, R6, UR22, RZ ;  /* 0x0000001606047c10 */ /* 0x000fca000ff3e0ff */
[----:B------:R-:W-:-:S05]  /*0f90*/  IMAD.X R5, RZ, RZ, UR23, P1 ;  /* 0x00000017ff057e24 */ /* 0x000fca00088e06ff */
[----:B--2---:R2:W3:Y:S01]  /*0fa0*/  ATOMG.E.EXCH.STRONG.GPU PT, RZ, [R4], R9 ;  /* 0x0000000904ff73a8 */ /* 0x0044e200041ee100 */
[----:B------:R-:W-:-:S04]  /*0fb0*/  DEPBAR {5,4,3,2,1,0} ;  /* 0x0000003f0000791a */ /* 0x000fc80000000000 */
[----:B------:R-:W4:Y:S02]  /*0fc0*/  CCTL.E.C.LDCU.IV.DEEP [UR22] ;  /* 0x0000000016007540 */ /* 0x000f240009c08000 */
[----:B----4-:R2:W-:Y:S01]  /*0fd0*/  UTMACCTL.IV [UR22] ;  /* 0x00000000160079b9 */ /* 0x0105e20008000000 */
[----:B------:R-:W-:Y:S01]  /*0fe0*/  NOP ;  /* 0x0000000000007918 */ /* 0x000fe20000000000 */
.L_x_35:
[----:B------:R-:W-:Y:S05]  /*0ff0*/  @P0 BRA `(.L_x_36) ;  /* 0x00000000000c0947 */ /* 0x000fea0003800000 */
[----:B------:R0:W-:Y:S01]  /*1000*/  UTMACMDFLUSH ;  /* 0x00000000000079b7 */ /* 0x0001e20000000000 */
[----:B------:R-:W-:Y:S05]  /*1010*/  @P0 BRA `(.L_x_36) ;  /* 0x0000000000040947 */ /* 0x000fea0003800000 */
[----:B------:R-:W-:-:S04]  /*1020*/  DEPBAR.LE SB0, 0x0 ;  /* 0x000080000000791a */ /* 0x000fc80000000000 */
.L_x_36:
[----:B------:R-:W-:Y:S05]  /*1030*/  WARPSYNC.ALL ;  /* 0x0000000000007948 */ /* 0x000fea0003800000 */
[----:B------:R-:W-:Y:S01]  /*1040*/  NOP ;  /* 0x0000000000007918 */ /* 0x000fe20000000000 */
[----:B---3--:R-:W-:Y:S06]  /*1050*/  BAR.SYNC.DEFER_BLOCKING 0x0 ;  /* 0x0000000000007b1d */ /* 0x008fec0000010000 */
[----:B------:R-:W-:Y:S02]  /*1060*/  BSSY.RECONVERGENT B2, `(.L_x_37) ;  /* 0x000000b000027945 */ /* 0x000fe40003800200 */
[----:B------:R-:W-:Y:S06]  /*1070*/  BAR.SYNC.DEFER_BLOCKING 0x0 ;  /* 0x0000000000007b1d */ /* 0x000fec0000010000 */
[----:B------:R3:W-:Y:S01]  /*1080*/  @!P0 STS [R3], RZ ;  /* 0x000000ff03008388 */ /* 0x0007e20000000800 */
[----:B------:R-:W-:Y:S01]  /*1090*/  NOP ;  /* 0x0000000000007918 */ /* 0x000fe20000000000 */
[----:B------:R-:W-:Y:S05]  /*10a0*/  @P3 BRA `(.L_x_38) ;  /* 0x0000000000183947 */ /* 0x000fea0003800000 */
[----:B--23--:R-:W2:Y:S01]  /*10b0*/  LDS R3, [UR8+0x8] ;  /* 0x00000808ff037984 */ /* 0x00cea20008000800 */
[----:B------:R-:W3:Y:S01]  /*10c0*/  LDC.64 R10, c[0x0][0x390] ;  /* 0x0000e400ff0a7b82 */ /* 0x000ee20000000a00 */
[----:B----45:R-:W-:Y:S02]  /*10d0*/  IMAD.MOV.U32 R4, RZ, RZ, 0x70 ;  /* 0x00000070ff047424 */ /* 0x030fe400078e00ff */
[----:B---3--:R3:W-:Y:S03]  /*10e0*/  STS.64 [UR8], R10 ;  /* 0x0000000aff007988 */ /* 0x0087e60008000a08 */
[----:B--2---:R-:W-:-:S05]  /*10f0*/  LOP3.LUT R3, R3, 0x10, R4, 0xd8, !PT ;  /* 0x0000001003037812 */ /* 0x004fca00078ed804 */
[----:B------:R3:W-:Y:S02]  /*1100*/  STS [UR8+0x8], R3 ;  /* 0x00000803ff007988 */ /* 0x0007e40008000808 */
.L_x_38:
[----:B--2---:R-:W-:Y:S05]  /*1110*/  BSYNC.RECONVERGENT B2 ;  /* 0x0000000000027941 */ /* 0x004fea0003800200 */
.L_x_37:
[----:B------:R-:W-:Y:S04]  /*1120*/  BSSY.RECONVERGENT B3, `(.L_x_39) ;  /* 0x0000033000037945 */ /* 0x000fe80003800200 */
[----:B------:R-:W-:Y:S04]  /*1130*/  BSSY.RELIABLE B2, `(.L_x_40) ;  /* 0x000002e000027945 */ /* 0x000fe80003800100 */
[----:B------:R-:W-:Y:S05]  /*1140*/  @P3 BRA `(.L_x_41) ;  /* 0x0000000000243947 */ /* 0x000fea0003800000 */
[----:B---3--:R-:W2:Y:S01]  /*1150*/  LDS R3, [UR8+0x34] ;  /* 0x00003408ff037984 */ /* 0x008ea20008000800 */
[----:B----45:R-:W-:-:S05]  /*1160*/  IMAD.MOV.U32 R4, RZ, RZ, 0x7f000000 ;  /* 0x7f000000ff047424 */ /* 0x030fca00078e00ff */
[----:B--2---:R-:W-:-:S05]  /*1170*/  LOP3.LUT R3, R3, 0xff000000, R4, 0xb8, !PT ;  /* 0xff00000003037812 */ /* 0x004fca00078eb804 */
[----:B------:R2:W-:Y:S01]  /*1180*/  STS [UR8+0x34], R3 ;  /* 0x00003403ff007988 */ /* 0x0005e20008000808 */
[----:B------:R-:W-:Y:S05]  /*1190*/  @P3 BRA `(.L_x_42) ;  /* 0x0000000000183947 */ /* 0x000fea0003800000 */
[----:B--2---:R-:W2:Y:S01]  /*11a0*/  LDS R3, [UR8+0x38] ;  /* 0x00003808ff037984 */ /* 0x004ea20008000800 */
[----:B------:R-:W-:-:S05]  /*11b0*/  IMAD.MOV.U32 R4, RZ, RZ, 0x7f ;  /* 0x0000007fff047424 */ /* 0x000fca00078e00ff */
[----:B--2---:R-:W-:-:S05]  /*11c0*/  LOP3.LUT R3, R3, 0xff, R4, 0xb8, !PT ;  /* 0x000000ff03037812 */ /* 0x004fca00078eb804 */
[----:B------:R2:W-:Y:S02]  /*11d0*/  STS [UR8+0x38], R3 ;  /* 0x00003803ff007988 */ /* 0x0005e40008000808 */
.L_x_41:
[----:B------:R-:W-:Y:S05]  /*11e0*/  @P3 BRA `(.L_x_43) ;  /* 0x00000000000c3947 */ /* 0x000fea0003800000 */
[----:B------:R2:W-:Y:S02]  /*11f0*/  STS [UR8+0x20], R8 ;  /* 0x00002008ff007988 */ /* 0x0005e40008000808 */
.L_x_42:
[----:B------:R-:W-:Y:S05]  /*1200*/  @P3 BRA `(.L_x_44) ;  /* 0x0000000000243947 */ /* 0x000fea0003800000 */
[----:B------:R2:W-:Y:S02]  /*1210*/  STS [UR8+0x24], R7 ;  /* 0x00002407ff007988 */ /* 0x0005e40008000808 */
.L_x_43:
[----:B------:R-:W-:Y:S05]  /*1220*/  @P3 BRA `(.L_x_45) ;  /* 0x00000000002c3947 */ /* 0x000fea0003800000 */
[----:B--23--:R-:W2:Y:S01]  /*1230*/  LDS R3, [UR8+0x1c] ;  /* 0x00001c08ff037984 */ /* 0x00cea20008000800 */
[----:B----45:R-:W3:Y:S02]  /*1240*/  LDC.64 R4, c[0x0][0x3b8] ;  /* 0x0000ee00ff047b82 */ /* 0x030ee40000000a00 */
[--C-:B---3--:R-:W-:Y:S02]  /*1250*/  SHF.R.U32.HI R6, RZ, 0x4, R5.reuse ;  /* 0x00000004ff067819 */ /* 0x108fe40000011605 */
[----:B------:R-:W-:-:S05]  /*1260*/  SHF.R.U64 R4, R4, 0x4, R5 ;  /* 0x0000000404047819 */ /* 0x000fca0000001205 */
[----:B------:R3:W-:Y:S01]  /*1270*/  STS [UR8+0xc], R4 ;  /* 0x00000c04ff007988 */ /* 0x0007e20008000808 */
[----:B--2---:R-:W-:-:S05]  /*1280*/  LOP3.LUT R3, R3, 0xf, R6, 0xb8, !PT ;  /* 0x0000000f03037812 */ /* 0x004fca00078eb806 */
[----:B------:R3:W-:Y:S02]  /*1290*/  STS [UR8+0x1c], R3 ;  /* 0x00001c03ff007988 */ /* 0x0007e40008000808 */
.L_x_44:
[----:B------:R-:W-:Y:S05]  /*12a0*/  @P3 BRA `(.L_x_46) ;  /* 0x00000000001c3947 */ /* 0x000fea0003800000 */
[----:B--23--:R-:W2:Y:S02]  /*12b0*/  LDS R3, [UR8+0x34] ;  /* 0x00003408ff037984 */ /* 0x00cea40008000800 */
[----:B--2---:R-:W-:-:S05]  /*12c0*/  LOP3.LUT R3, R3, 0x7, RZ, 0xb8, !PT ;  /* 0x0000000703037812 */ /* 0x004fca00078eb8ff */
[----:B------:R2:W-:Y:S02]  /*12d0*/  STS [UR8+0x34], R3 ;  /* 0x00003403ff007988 */ /* 0x0005e40008000808 */
.L_x_45:
[----:B------:R-:W-:Y:S05]  /*12e0*/  @P3 BRA `(.L_x_47) ;  /* 0x00000000001c3947 */ /* 0x000fea0003800000 */
[----:B--23--:R-:W2:Y:S02]  /*12f0*/  LDS R3, [UR8+0x34] ;  /* 0x00003408ff037984 */ /* 0x00cea40008000800 */
[----:B--2---:R-:W-:-:S05]  /*1300*/  LOP3.LUT R3, R3, 0x38, RZ, 0xb8, !PT ;  /* 0x0000003803037812 */ /* 0x004fca00078eb8ff */
[----:B------:R2:W-:Y:S02]  /*1310*/  STS [UR8+0x34], R3 ;  /* 0x00003403ff007988 */ /* 0x0005e40008000808 */
.L_x_46:
[----:B------:R-:W-:Y:S05]  /*1320*/  @P3 BRA `(.L_x_48) ;  /* 0x00000000001c3947 */ /* 0x000fea0003800000 */
[----:B--23--:R-:W2:Y:S02]  /*1330*/  LDS R3, [UR8+0x8] ;  /* 0x00000808ff037984 */ /* 0x00cea40008000800 */
[----:B--2---:R-:W-:-:S05]  /*1340*/  LOP3.LUT R3, R3, 0x780, RZ, 0xb8, !PT ;  /* 0x0000078003037812 */ /* 0x004fca00078eb8ff */
[----:B------:R2:W-:Y:S02]  /*1350*/  STS [UR8+0x8], R3 ;  /* 0x00000803ff007988 */ /* 0x0005e40008000808 */
.L_x_47:
[----:B------:R-:W-:Y:S05]  /*1360*/  @P3 BRA `(.L_x_49) ;  /* 0x0000000000283947 */ /* 0x000fea0003800000 */
[----:B--23--:R-:W2:Y:S02]  /*1370*/  LDS R3, [UR8+0x8] ;  /* 0x00000808ff037984 */ /* 0x00cea40008000800 */
[----:B--2---:R-:W-:-:S05]  /*1380*/  LOP3.LUT R3, R3, 0x1800, RZ, 0xb8, !PT ;  /* 0x0000180003037812 */ /* 0x004fca00078eb8ff */
[----:B------:R2:W-:Y:S02]  /*1390*/  STS [UR8+0x8], R3 ;  /* 0x00000803ff007988 */ /* 0x0005e40008000808 */
.L_x_48:
[----:B------:R-:W-:Y:S05]  /*13a0*/  @P3 BREAK.RELIABLE B2 ;  /* 0x0000000000023942 */ /* 0x000fea0003800100 */
[----:B------:R-:W-:Y:S05]  /*13b0*/  @P3 BRA `(.L_x_50) ;  /* 0x0000000000243947 */ /* 0x000fea0003800000 */
[----:B--23--:R-:W2:Y:S01]  /*13c0*/  LDS R3, [UR8+0x8] ;  /* 0x00000808ff037984 */ /* 0x00cea20008000800 */
[----:B----45:R-:W-:-:S05]  /*13d0*/  IMAD.MOV.U32 R4, RZ, RZ, 0x6000 ;  /* 0x00006000ff047424 */ /* 0x030fca00078e00ff */
[----:B--2---:R-:W-:-:S04]  /*13e0*/  LOP3.LUT R3, R3, 0x6000, R4, 0xd8, !PT ;  /* 0x0000600003037812 */ /* 0x004fc800078ed804 */
[----:B------:R-:W-:-:S05]  /*13f0*/  LOP3.LUT R3, R3, 0x400000, RZ, 0xb8, !PT ;  /* 0x0040000003037812 */ /* 0x000fca00078eb8ff */
[----:B------:R2:W-:Y:S02]  /*1400*/  STS [UR8+0x8], R3 ;  /* 0x00000803ff007988 */ /* 0x0005e40008000808 */
.L_x_49:
[----:B------:R-:W-:Y:S05]  /*1410*/  BSYNC.RELIABLE B2 ;  /* 0x0000000000027941 */ /* 0x000fea0003800100 */
.L_x_40:
[----:B--23--:R-:W2:Y:S02]  /*1420*/  @!P3 LDS R3, [UR8+0x8] ;  /* 0x00000808ff03b984 */ /* 0x00cea40008000800 */
[----:B--2---:R-:W-:-:S05]  /*1430*/  @!P3 LOP3.LUT R3, R3, 0x8000, RZ, 0xb8, !PT ;  /* 0x000080000303b812 */ /* 0x004fca00078eb8ff */
[----:B------:R2:W-:Y:S02]  /*1440*/  @!P3 STS [UR8+0x8], R3 ;  /* 0x00000803ff00b988 */ /* 0x0005e40008000808 */
.L_x_50:
[----:B------:R-:W-:Y:S05]  /*1450*/  BSYNC.RECONVERGENT B3 ;  /* 0x0000000000037941 */ /* 0x000fea0003800200 */
.L_x_39:
[----:B------:R-:W-:Y:S05]  /*1460*/  WARPSYNC.ALL ;  /* 0x0000000000007948 */ /* 0x000fea0003800000 */
[----:B------:R-:W-:Y:S01]  /*1470*/  NOP ;  /* 0x0000000000007918 */ /* 0x000fe20000000000 */
[----:B------:R-:W-:-:S04]  /*1480*/  UIADD3 UR4, UPT, UPT, UR4, 0x100, URZ ;  /* 0x0000010004047890 */ /* 0x000fc8000fffe0ff */
[----:B------:R-:W-:-:S04]  /*1490*/  UIADD3 UR10, UP0, UPT, UR4, UR10, URZ ;  /* 0x0000000a040a7290 */ /* 0x000fc8000ff1e0ff */
[----:B------:R-:W-:Y:S01]  /*14a0*/  ULEA.HI.X.SX32 UR11, UR4, UR11, 0x1, UP0 ;  /* 0x0000000b040b7291 */ /* 0x000fe200080f0eff */
[----:B------:R-:W-:Y:S11]  /*14b0*/  @P0 BRA `(.L_x_51) ;  /* 0x0000000000300947 */ /* 0x000ff60003800000 */
[----:B--23--:R-:W2:Y:S01]  /*14c0*/  S2R R3, SR_LANEID ;  /* 0x0000000000037919 */ /* 0x00cea20000000000 */
[----:B------:R-:W-:Y:S05]  /*14d0*/  WARPSYNC.ALL ;  /* 0x0000000000007948 */ /* 0x000fea0003800000 */
[----:B------:R-:W-:Y:S01]  /*14e0*/  NOP ;  /* 0x0000000000007918 */ /* 0x000fe20000000000 */
[----:B--2---:R-:W-:-:S05]  /*14f0*/  IMAD.SHL.U32 R6, R3, 0x4, RZ ;  /* 0x0000000403067824 */ /* 0x004fca00078e00ff */
[----:B------:R-:W2:Y:S01]  /*1500*/  LDS R3, [R6+UR8] ;  /* 0x0000000806037984 */ /* 0x000ea20008000800 */
[----:B----45:R-:W-:-:S05]  /*1510*/  IADD3 R4, P1, PT, R6, UR10, RZ ;  /* 0x0000000a06047c10 */ /* 0x030fca000ff3e0ff */
[----:B------:R-:W-:-:S05]  /*1520*/  IMAD.X R5, RZ, RZ, UR11, P1 ;  /* 0x0000000bff057e24 */ /* 0x000fca00088e06ff */
[----:B--2---:R2:W3:Y:S01]  /*1530*/  ATOMG.E.EXCH.STRONG.GPU PT, RZ, [R4], R3 ;  /* 0x0000000304ff73a8 */ /* 0x0044e200041ee100 */
[----:B------:R-:W-:-:S04]  /*1540*/  DEPBAR {5,4,3,2,1,0} ;  /* 0x0000003f0000791a */ /* 0x000fc80000000000 */
[----:B------:R-:W4:Y:S02]  /*1550*/  CCTL.E.C.LDCU.IV.DEEP [UR10] ;  /* 0x000000000a007540 */ /* 0x000f240009c08000 */
[----:B----4-:R2:W-:Y:S01]  /*1560*/  UTMACCTL.IV [UR10] ;  /* 0x000000000a0079b9 */ /* 0x0105e20008000000 */
[----:B------:R-:W-:Y:S01]  /*1570*/  NOP ;  /* 0x0000000000007918 */ /* 0x000fe20000000000 */
.L_x_51:
[----:B------:R-:W-:Y:S05]  /*1580*/  @P0 BRA `(.L_x_52) ;  /* 0x00000000000c0947 */ /* 0x000fea0003800000 */
[----:B------:R0:W-:Y:S01]  /*1590*/  UTMACMDFLUSH ;  /* 0x00000000000079b7 */ /* 0x0001e20000000000 */
[----:B------:R-:W-:Y:S05]  /*15a0*/  @P0 BRA `(.L_x_52) ;  /* 0x0000000000040947 */ /* 0x000fea0003800000 */
[----:B------:R-:W-:-:S04]  /*15b0*/  DEPBAR.LE SB0, 0x0 ;  /* 0x000080000000791a */ /* 0x000fc80000000000 */
.L_x_52:
[----:B------:R-:W-:Y:S05]  /*15c0*/  WARPSYNC.ALL ;  /* 0x0000000000007948 */ /* 0x000fea0003800000 */
[----:B------:R-:W-:Y:S01]  /*15d0*/  NOP ;  /* 0x0000000000007918 */ /* 0x000fe20000000000 */
[----:B---3--:R-:W-:Y:S01]  /*15e0*/  BAR.SYNC.DEFER_BLOCKING 0x0 ;  /* 0x0000000000007b1d */ /* 0x008fe20000010000 */
[----:B--2---:R-:W-:Y:S01]  /*15f0*/  SHF.R.U32.HI R3, RZ, 0x5, R0 ;  /* 0x00000005ff037819 */ /* 0x004fe20000011600 */
[----:B------:R-:W-:-:S03]  /*1600*/  USHF.L.U32 UR12, UR12, 0x8, URZ ;  /* 0x000000080c0c7899 */ /* 0x000fc600080006ff */
[----:B------:R-:W-:Y:S01]  /*1610*/  R2UR UR9, R3 ;  /* 0x00000000030972ca */ /* 0x000fe200000e0000 */
[----:B------:R-:W-:Y:S01]  /*1620*/  VOTEU.ALL UP0, P3 ;  /* 0x0000000000ff7886 */ /* 0x000fe20001800000 */
[----:B------:R-:W-:Y:S01]  /*1630*/  UMOV UR4, 0x1 ;  /* 0x0000000100047882 */ /* 0x000fe20000000000 */
[----:B------:R-:W-:Y:S01]  /*1640*/  VOTEU.ALL UP1, P3 ;  /* 0x0000000000ff7886 */ /* 0x000fe20001820000 */
[----:B------:R-:W-:Y:S02]  /*1650*/  BSSY.RECONVERGENT B3, `(.L_x_53) ;  /* 0x0000018000037945 */ /* 0x000fe40003800200 */
[----:B------:R-:W-:-:S04]  /*1660*/  @!UP0 UIADD3 UR6, UPT, UPT, -UR4, 0x100000, URZ ;  /* 0x0010000004068890 */ /* 0x000fc8000fffe1ff */
[----:B------:R-:W-:Y:S02]  /*1670*/  @!UP0 USHF.L.U32 UR7, UR6, 0xb, URZ ;  /* 0x0000000b06078899 */ /* 0x000fe400080006ff */
[----:B------:R-:W-:Y:S02]  /*1680*/  @!UP0 USHF.L.U32 UR6, UR6, 0x1, URZ ;  /* 0x0000000106068899 */ /* 0x000fe400080006ff */
[----:B------:R-:W-:-:S04]  /*1690*/  @!UP0 UIADD3 UR4, UPT, UPT, -UR4, 0x100000, URZ ;  /* 0x0010000004048890 */ /* 0x000fc8000fffe1ff */
[----:B------:R-:W-:Y:S02]  /*16a0*/  @!UP0 USHF.L.U32 UR5, UR4, 0xb, URZ ;  /* 0x0000000b04058899 */ /* 0x000fe400080006ff */
[----:B------:R-:W-:Y:S01]  /*16b0*/  @!UP0 USHF.L.U32 UR4, UR4, 0x1, URZ ;  /* 0x0000000104048899 */ /* 0x000fe200080006ff */
[----:B------:R-:W-:Y:S01]  /*16c0*/  VOTEU.ALL UP0, P3 ;  /* 0x0000000000ff7886 */ /* 0x000fe20001800000 */
[----:B------:R-:W2:Y:S04]  /*16d0*/  FENCE.VIEW.ASYNC.S ;  /* 0x00000000000073c6 */ /* 0x000ea80000000000 */
[----:B--2---:R2:W3:Y:S06]  /*16e0*/  @!UP0 SYNCS.EXCH.64 URZ, [UR8+0x30000], UR6 ;  /* 0x0300000608ff85b2 */ /* 0x0044ec0008000100 */
[----:B------:R2:W3:Y:S02]  /*16f0*/  @!UP1 SYNCS.EXCH.64 URZ, [UR8+0x30020], UR4 ;  /* 0x0300200408ff95b2 */ /* 0x0004e40008000100 */
[----:B---3--:R-:W-:Y:S06]  /*1700*/  BAR.SYNC.DEFER_BLOCKING 0x0 ;  /* 0x0000000000007b1d */ /* 0x008fec0000010000 */
[----:B------:R-:W-:Y:S05]  /*1710*/  @P3 BRA `(.L_x_54) ;  /* 0x00000000002c3947 */ /* 0x000fea0003800000 */
[----:B--2---:R-:W-:Y:S02]  /*1720*/  UMOV UR4, 0x1 ;  /* 0x0000000100047882 */ /* 0x004fe40000000000 */
[----:B------:R-:W-:-:S04]  /*1730*/  UIADD3 UR6, UPT, UPT, -UR4, 0x100000, URZ ;  /* 0x0010000004067890 */ /* 0x000fc8000fffe1ff */
[----:B------:R-:W-:Y:S02]  /*1740*/  USHF.L.U32 UR7, UR6, 0xb, URZ ;  /* 0x0000000b06077899 */ /* 0x000fe400080006ff */
[----:B------:R-:W-:Y:S02]  /*1750*/  USHF.L.U32 UR6, UR6, 0x1, URZ ;  /* 0x0000000106067899 */ /* 0x000fe400080006ff */
[----:B------:R-:W-:-:S04]  /*1760*/  UIADD3 UR4, UPT, UPT, -UR4, 0x100000, URZ ;  /* 0x0010000004047890 */ /* 0x000fc8000fffe1ff */
[----:B------:R-:W-:Y:S02]  /*1770*/  USHF.L.U32 UR5, UR4, 0xb, URZ ;  /* 0x0000000b04057899 */ /* 0x000fe400080006ff */
[----:B------:R-:W-:Y:S01]  /*1780*/  USHF.L.U32 UR4, UR4, 0x1, URZ ;  /* 0x0000000104047899 */ /* 0x000fe200080006ff */
[----:B------:R-:W2:Y:S03]  /*1790*/  FENCE.VIEW.ASYNC.S ;  /* 0x00000000000073c6 */ /* 0x000ea60000000000 */
[----:B--2---:R3:W2:Y:S08]  /*17a0*/  SYNCS.EXCH.64 URZ, [UR8+0x30008], UR6 ;  /* 0x0300080608ff75b2 */ /* 0x0046b00008000100 */
[----:B------:R3:W4:Y:S02]  /*17b0*/  SYNCS.EXCH.64 URZ, [UR8+0x30028], UR4 ;  /* 0x0300280408ff75b2 */ /* 0x0007240008000100 */
[----:B---3--:R-:W-:Y:S01]  /*17c0*/  NOP ;  /* 0x0000000000007918 */ /* 0x008fe20000000000 */
.L_x_54:
[----:B--2---:R-:W-:Y:S05]  /*17d0*/  BSYNC.RECONVERGENT B3 ;  /* 0x0000000000037941 */ /* 0x004fea0003800200 */
.L_x_53:
[----:B----4-:R-:W-:Y:S06]  /*17e0*/  BAR.SYNC.DEFER_BLOCKING 0x0 ;  /* 0x0000000000007b1d */ /* 0x010fec0000010000 */
[----:B------:R-:W-:Y:S04]  /*17f0*/  BSSY.RECONVERGENT B3, `(.L_x_55) ;  /* 0x000000d000037945 */ /* 0x000fe80003800200 */
[----:B------:R-:W-:Y:S05]  /*1800*/  @P3 BRA `(.L_x_56) ;  /* 0x00000000002c3947 */ /* 0x000fea0003800000 */
[----:B------:R-:W-:Y:S02]  /*1810*/  UMOV UR4, 0x1 ;  /* 0x0000000100047882 */ /* 0x000fe40000000000 */
[----:B------:R-:W-:-:S04]  /*1820*/  UIADD3 UR6, UPT, UPT, -UR4, 0x100000, URZ ;  /* 0x0010000004067890 */ /* 0x000fc8000fffe1ff */
[----:B------:R-:W-:Y:S02]  /*1830*/  USHF.L.U32 UR7, UR6, 0xb, URZ ;  /* 0x0000000b06077899 */ /* 0x000fe400080006ff */
[----:B------:R-:W-:Y:S02]  /*1840*/  USHF.L.U32 UR6, UR6, 0x1, URZ ;  /* 0x0000000106067899 */ /* 0x000fe400080006ff */
[----:B------:R-:W-:-:S04]  /*1850*/  UIADD3 UR4, UPT, UPT, -UR4, 0x100000, URZ ;  /* 0x0010000004047890 */ /* 0x000fc8000fffe1ff */
[----:B------:R-:W-:Y:S02]  /*1860*/  USHF.L.U32 UR5, UR4, 0xb, URZ ;  /* 0x0000000b04057899 */ /* 0x000fe400080006ff */
[----:B------:R-:W-:Y:S01]  /*1870*/  USHF.L.U32 UR4, UR4, 0x1, URZ ;  /* 0x0000000104047899 */ /* 0x000fe200080006ff */
[----:B------:R-:W2:Y:S03]  /*1880*/  FENCE.VIEW.ASYNC.S ;  /* 0x00000000000073c6 */ /* 0x000ea60000000000 */
[----:B--2---:R2:W3:Y:S08]  /*1890*/  SYNCS.EXCH.64 URZ, [UR8+0x30010], UR6 ;  /* 0x0300100608ff75b2 */ /* 0x0044f00008000100 */
[----:B------:R2:W4:Y:S01]  /*18a0*/  SYNCS.EXCH.64 URZ, [UR8+0x30030], UR4 ;  /* 0x0300300408ff75b2 */ /* 0x0005220008000100 */
[----:B------:R-:W-:Y:S01]  /*18b0*/  NOP ;  /* 0x0000000000007918 */ /* 0x000fe20000000000 */
.L_x_56:
[----:B--2---:R-:W-:Y:S05]  /*18c0*/  BSYNC.RECONVERGENT B3 ;  /* 0x0000000000037941 */ /* 0x004fea0003800200 */
.L_x_55:
[----:B---34-:R-:W-:Y:S01]  /*18d0*/  BAR.SYNC.DEFER_BLOCKING 0x0 ;  /* 0x0000000000007b1d */ /* 0x018fe20000010000 */
[----:B------:R-:W-:Y:S01]  /*18e0*/  UIADD3 UR6, UPT, UPT, UR8, 0x30020, URZ ;  /* 0x0003002008067890 */ /* 0x000fe2000fffe0ff */
[----:B------:R-:W-:Y:S01]  /*18f0*/  ISETP.GE.AND P0, PT, R12, 0x1, PT ;  /* 0x000000010c00780c */ /* 0x000fe20003f06270 */
[----:B------:R-:W-:-:S03]  /*1900*/  USHF.L.U32 UR7, UR13, 0x7, URZ ;  /* 0x000000070d077899 */ /* 0x000fc600080006ff */
        /* <DEDUP_REMOVED lines=13> */
.L_x_58:
[----:B--2---:R-:W-:Y:S05]  /*19e0*/  BSYNC.RECONVERGENT B3 ;  /* 0x0000000000037941 */ /* 0x004fea0003800200 */
.L_x_57:
[----:B------:R-:W-:Y:S05]  /*19f0*/  @!P0 BRA `(.L_x_59) ;  /* 0x0000000800908947 */ /* 0x000fea0003800000 */
[----:B---34-:R-:W-:Y:S01]  /*1a00*/  BAR.SYNC.DEFER_BLOCKING 0x0 ;  /* 0x0000000000007b1d */ /* 0x018fe20000010000 */
[----:B------:R-:W-:Y:S01]  /*1a10*/  ELECT P1, URZ, PT ;  /* 0x0000000000ff782f */ /* 0x000fe20003820000 */
[----:B------:R-:W-:Y:S01]  /*1a20*/  @!P3 IMAD.MOV.U32 R3, RZ, RZ, 0xc000 ;  /* 0x0000c000ff03b424 */ /* 0x000fe200078e00ff */
[----:B------:R-:W-:Y:S02]  /*1a30*/  UIADD3 UR16, UPT, UPT, UR8, 0x20000, URZ ;  /* 0x0002000008107890 */ /* 0x000fe4000fffe0ff */
[----:B------:R-:W-:Y:S01]  /*1a40*/  ISETP.LT.U32.AND P1, PT, R2, 0x20, P1 ;  /* 0x000000200200780c */ /* 0x000fe20000f21070 */
[----:B------:R-:W-:Y:S01]  /*1a50*/  UMOV UR19, UR7 ;  /* 0x0000000700137c82 */ /* 0x000fe20008000000 */
[----:B------:R-:W-:Y:S01]  /*1a60*/  ELECT P0, URZ, PT ;  /* 0x0000000000ff782f */ /* 0x000fe20003800000 */
[----:B------:R-:W-:-:S03]  /*1a70*/  ULOP3.LUT UR4, UR9, 0x1, URZ, 0xc0, !UPT ;  /* 0x0000000109047892 */ /* 0x000fc6000f8ec0ff */
[----:B------:R-:W-:Y:S01]  /*1a80*/  ISETP.LT.U32.AND P0, PT, R2, 0x40, P0 ;  /* 0x000000400200780c */ /* 0x000fe20000701070 */
[----:B------:R-:W-:Y:S02]  /*1a90*/  ULEA UR28, UR4, UR8, 0xe ;  /* 0x00000008041c7291 */ /* 0x000fe4000f8e70ff */
[----:B------:R-:W-:-:S04]  /*1aa0*/  ULEA UR30, UR4, UR12, 0x7 ;  /* 0x0000000c041e7291 */ /* 0x000fc8000f8e38ff */
[----:B------:R-:W-:Y:S01]  /*1ab0*/  VOTEU.ANY UP0, P1 ;  /* 0x0000000000ff7886 */ /* 0x000fe20000800100 */
[----:B------:R-:W-:-:S04]  /*1ac0*/  VOTEU.ANY UP2, P1 ;  /* 0x0000000000ff7886 */ /* 0x000fc80000840100 */
[----:B------:R-:W-:Y:S02]  /*1ad0*/  @UP0 UIADD3 UR17, UPT, UPT, UR8, 0x30000, URZ ;  /* 0x0003000008110890 */ /* 0x000fe4000fffe0ff */
[----:B------:R2:W-:Y:S01]  /*1ae0*/  @!P3 SYNCS.ARRIVE.TRANS64 RZ, [UR8+0x30000], R3 ;  /* 0x03000003ffffb9a7 */ /* 0x0005e20008000008 */
[----:B------:R-:W-:Y:S01]  /*1af0*/  @UP0 UMOV UR18, URZ ;  /* 0x000000ff00120c82 */ /* 0x000fe20008000000 */
[----:B------:R-:W-:Y:S01]  /*1b00*/  BAR.SYNC.DEFER_BLOCKING 0x0 ;  /* 0x0000000000007b1d */ /* 0x000fe20000010000 */
[----:B------:R-:W-:-:S05]  /*1b10*/  UISETP.NE.U32.AND UP0, UPT, UR9, URZ, UPT ;  /* 0x000000ff0900728c */ /* 0x000fca000bf05070 */
[----:B------:R-:W-:Y:S01]  /*1b20*/  VOTEU.ANY UP1, P0 ;  /* 0x0000000000ff7886 */ /* 0x000fe20000020100 */
[----:B------:R-:W-:-:S04]  /*1b30*/  VOTEU.ANY UP3, P0 ;  /* 0x0000000000ff7886 */ /* 0x000fc80000060100 */
[----:B------:R-:W-:Y:S01]  /*1b40*/  @UP1 UIADD3 UR29, UPT, UPT, UR8, 0x30000, URZ ;  /* 0x00030000081d1890 */ /* 0x000fe2000fffe0ff */
[----:B------:R-:W-:Y:S01]  /*1b50*/  @UP1 UMOV UR31, URZ ;  /* 0x000000ff001f1c82 */ /* 0x000fe20008000000 */
[----:B------:R2:W-:Y:S01]  /*1b60*/  @UP2 UTMALDG.2D [UR16], [UR20] ;  /* 0x00000010140025b4 */ /* 0x0005e20008008000 */
[----:B------:R3:W-:Y:S06]  /*1b70*/  MEMBAR.ALL.CTA ;  /* 0x0000000000007992 */ /* 0x0007ec0000008000 */
[----:B---3--:R-:W3:Y:S02]  /*1b80*/  FENCE.VIEW.ASYNC.S ;  /* 0x00000000000073c6 */ /* 0x008ee40000000000 */
[----:B---3--:R-:W-:Y:S06]  /*1b90*/  BAR.SYNC.DEFER_BLOCKING 0x0 ;  /* 0x0000000000007b1d */ /* 0x008fec0000010000 */
[----:B------:R2:W-:Y:S02]  /*1ba0*/  @UP3 UTMALDG.2D [UR28], [UR22] ;  /* 0x0000001c160035b4 */ /* 0x0005e40008008000 */
[----:B------:R-:W-:Y:S06]  /*1bb0*/  BAR.SYNC.DEFER_BLOCKING 0x0 ;  /* 0x0000000000007b1d */ /* 0x000fec0000010000 */
[----:B------:R-:W3:Y:S02]  /*1bc0*/  SYNCS.PHASECHK.TRANS64.TRYWAIT P0, [UR8+0x30000], RZ ;  /* 0x030000ffff0075a7 */ /* 0x000ee40008001108 */
[----:B--23--:R-:W-:Y:S05]  /*1bd0*/  @!P0 BRA `(.L_x_60) ;  /* 0x0000001400f08947 */ /* 0x00cfea0003800000 */
.L_x_78:
[----:B------:R-:W-:Y:S05]  /*1be0*/  BRA.U UP0, `(.L_x_61) ;  /* 0x0000000100787547 */ /* 0x000fea000b800000 */
[----:B------:R-:W-:Y:S02]  /*1bf0*/  USHF.R.U32.HI UR14, URZ, 0x4, UR16 ;  /* 0x00000004ff0e7899 */ /* 0x000fe40008011610 */
[----:B------:R-:W-:Y:S02]  /*1c00*/  USHF.R.U32.HI UR13, URZ, 0x4, UR8 ;  /* 0x00000004ff0d7899 */ /* 0x000fe40008011608 */
[----:B------:R-:W-:Y:S02]  /*1c10*/  USGXT.U32 UR14, UR14, 0xe ;  /* 0x0000000e0e0e789a */ /* 0x000fe40008000000 */
[----:B------:R-:W-:Y:S02]  /*1c20*/  USGXT.U32 UR13, UR13, 0xe ;  /* 0x0000000e0d0d789a */ /* 0x000fe40008000000 */
[----:B------:R-:W-:Y:S02]  /*1c30*/  UIADD3 UR32, UP0, UPT, UR14, 0x2, URZ ;  /* 0x000000020e207890 */ /* 0x000fe4000ff1e0ff */
[----:B------:R-:W-:Y:S01]  /*1c40*/  UIADD3 UR30, UP1, UPT, UR13, 0x4000100, URZ ;  /* 0x040001000d1e7890 */ /* 0x000fe2000ff3e0ff */
[----:B------:R-:W-:Y:S01]  /*1c50*/  UMOV UR4, URZ ;  /* 0x000000ff00047c82 */ /* 0x000fe20008000000 */
[----:B------:R-:W-:Y:S01]  /*1c60*/  UMOV UR5, URZ ;  /* 0x000000ff00057c82 */ /* 0x000fe20008000000 */
[----:B------:R-:W-:-:S02]  /*1c70*/  UIADD3.X UR33, UPT, UPT, UR4, 0x40004040, URZ, UP0, !UPT ;  /* 0x4000404004217890 */ /* 0x000fc400087fe4ff */
[----:B------:R-:W-:Y:S02]  /*1c80*/  UIADD3.X UR31, UPT, UPT, UR5, 0x40004040, URZ, UP1, !UPT ;  /* 0x40004040051f7890 */ /* 0x000fe40008ffe4ff */
[----:B------:R-:W-:Y:S02]  /*1c90*/  ULOP3.LUT UR4, UR13, 0x4000000, URZ, 0xfc, !UPT ;  /* 0x040000000d047892 */ /* 0x000fe4000f8efcff */
[----:B------:R-:W-:Y:S02]  /*1ca0*/  UIADD3.64 UR16, UPT, UPT, UR32, 0x2, URZ ;  /* 0x0000000220107897 */ /* 0x000fe4000fffe0ff */
[----:B------:R-:W-:Y:S02]  /*1cb0*/  UIADD3.64 UR18, UPT, UPT, UR30, 0x100, URZ ;  /* 0x000001001e127897 */ /* 0x000fe4000fffe0ff */
[----:B------:R-:W-:Y:S02]  /*1cc0*/  UIADD3.64 UR26, UPT, UPT, UR32, 0x4, URZ ;  /* 0x00000004201a7897 */ /* 0x000fe4000fffe0ff */
[----:B------:R-:W-:Y:S01]  /*1cd0*/  UIADD3.64 UR28, UPT, UPT, UR30, 0x200, URZ ;  /* 0x000002001e1c7897 */ /* 0x000fe2000fffe0ff */
[----:B------:R-:W-:Y:S01]  /*1ce0*/  UMOV UR34, 0x0 ;  /* 0x0000000000227882 */ /* 0x000fe20000000000 */
[----:B------:R-:W-:Y:S01]  /*1cf0*/  UMOV UR35, 0x8410010 ;  /* 0x0841001000237882 */ /* 0x000fe20000000000 */
[----:B------:R-:W-:Y:S01]  /*1d00*/  UMOV UR15, 0x40004040 ;  /* 0x40004040000f7882 */ /* 0x000fe20000000000 */
[----:B------:R-:W-:Y:S01]  /*1d10*/  UMOV UR5, 0x40004040 ;  /* 0x4000404000057882 */ /* 0x000fe20000000000 */
[----:B------:R-:W-:Y:S01]  /*1d20*/  UMOV UR36, 0x0 ;  /* 0x0000000000247882 */ /* 0x000fe20000000000 */
[----:B------:R-:W-:Y:S01]  /*1d30*/  UMOV UR37, 0x8410010 ;  /* 0x0841001000257882 */ /* 0x000fe20000000000 */
[----:B------:R-:W-:Y:S01]  /*1d40*/  UMOV UR38, 0x0 ;  /* 0x0000000000267882 */ /* 0x000fe20000000000 */
[----:B------:R-:W-:Y:S01]  /*1d50*/  UMOV UR39, 0x8410010 ;  /* 0x0841001000277882 */ /* 0x000fe20000000000 */
[----:B------:R2:W-:Y:S01]  /*1d60*/  UTCQMMA gdesc[UR14], gdesc[UR4], tmem[UR24], tmem[UR34], idesc[UR35], !UPT ;  /* 0x00ff22040e0075ea */ /* 0x0005e2000f800318 */
[----:B------:R-:W-:Y:S01]  /*1d70*/  UMOV UR40, 0x0 ;  /* 0x0000000000287882 */ /* 0x000fe20000000000 */
[----:B------:R-:W-:Y:S01]  /*1d80*/  UMOV UR41, 0x8410010 ;  /* 0x0841001000297882 */ /* 0x000fe20000000000 */
[----:B------:R2:W-:Y:S01]  /*1d90*/  UTCQMMA gdesc[UR32], gdesc[UR30], tmem[UR24], tmem[UR36], idesc[UR37], UPT ;  /* 0x00ff241e200075ea */ /* 0x0005e2000b800318 */
[----:B------:R2:W-:Y:S01]  /*1da0*/  UTCQMMA gdesc[UR16], gdesc[UR18], tmem[UR24], tmem[UR38], idesc[UR39], UPT ;  /* 0x00ff2612100075ea */ /* 0x0005e2000b800318 */
[----:B------:R2:W-:Y:S01]  /*1db0*/  UTCQMMA gdesc[UR26], gdesc[UR28], tmem[UR24], tmem[UR40], idesc[UR41], UPT ;  /* 0x00ff281c1a0075ea */ /* 0x0005e2000b800318 */
[----:B------:R-:W-:Y:S01]  /*1dc0*/  NOP ;  /* 0x0000000000007918 */ /* 0x000fe20000000000 */
.L_x_61:
[----:B------:R-:W-:Y:S01]  /*1dd0*/  ELECT P0, URZ, PT ;  /* 0x0000000000ff782f */ /* 0x000fe20003800000 */
[----:B--2---:R-:W-:Y:S01]  /*1de0*/  UMOV UR4, UR6 ;  /* 0x0000000600047c82 */ /* 0x004fe20008000000 */
[----:B------:R-:W-:Y:S02]  /*1df0*/  UMOV UR5, URZ ;  /* 0x000000ff00057c82 */ /* 0x000fe40008000000 */
[----:B------:R-:W-:-:S13]  /*1e00*/  ISETP.LT.U32.AND P0, PT, R2, 0x20, P0 ;  /* 0x000000200200780c */ /* 0x000fda0000701070 */
[----:B------:R-:W-:Y:S01]  /*1e10*/  VOTEU.ANY UP0, P0 ;  /* 0x0000000000ff7886 */ /* 0x000fe20000000100 */
[----:B------:R-:W-:Y:S01]  /*1e20*/  VOTEU.ANY UP1, P0 ;  /* 0x0000000000ff7886 */ /* 0x000fe20000020100 */
[----:B------:R-:W-:-:S03]  /*1e30*/  ISETP.GE.U32.AND P0, PT, R12, 0x81, PT ;  /* 0x000000810c00780c */ /* 0x000fc60003f06070 */
[----:B------:R-:W-:Y:S02]  /*1e40*/  @UP0 UMOV UR4, UR4 ;  /* 0x0000000400040c82 */ /* 0x000fe40008000000 */
[----:B------:R2:W-:Y:S01]  /*1e50*/  @UP1 UTCBAR [UR4], URZ ;  /* 0x000000ff040013e9 */ /* 0x0005e200080000ff */
[----:B------:R-:W-:Y:S06]  /*1e60*/  BAR.SYNC.DEFER_BLOCKING 0x0 ;  /* 0x0000000000007b1d */ /* 0x000fec0000010000 */
[----:B------:R-:W3:Y:S02]  /*1e70*/  SYNCS.PHASECHK.TRANS64.TRYWAIT P1, [UR8+0x30020], RZ ;  /* 0x030020ffff0075a7 */ /* 0x000ee40008021108 */
[----:B--23--:R-:W-:Y:S05]  /*1e80*/  @!P1 BRA `(.L_x_62) ;  /* 0x0000001400509947 */ /* 0x00cfea0003800000 */
.L_x_79:
[----:B------:R-:W-:Y:S01]  /*1e90*/  IMAD.MOV.U32 R3, RZ, RZ, RZ ;  /* 0x000000ffff037224 */ /* 0x000fe200078e00ff */
[----:B------:R-:W-:Y:S06]  /*1ea0*/  @!P0 BRA `(.L_x_59) ;  /* 0x0000000400648947 */ /* 0x000fec0003800000 */
[----:B------:R-:W2:Y:S01]  /*1eb0*/  LDCU UR25, c[0x0][0x3a0] ;  /* 0x00007400ff1977ac */ /* 0x000ea20008000800 */
[----:B------:R-:W-:Y:S01]  /*1ec0*/  UMOV UR13, 0x1 ;  /* 0x00000001000d7882 */ /* 0x000fe20000000000 */
[----:B------:R-:W-:-:S05]  /*1ed0*/  UMOV UR6, 0x80 ;  /* 0x0000008000067882 */ /* 0x000fca0000000000 */
.L_x_66:
[----:B------:R-:W-:Y:S01]  /*1ee0*/  BAR.SYNC.DEFER_BLOCKING 0x0 ;  /* 0x0000000000007b1d */ /* 0x000fe20000010000 */
[----:B------:R-:W-:Y:S01]  /*1ef0*/  ULEA UR17, UR13, UR8, 0x3 ;  /* 0x000000080d117291 */ /* 0x000fe2000f8e18ff */
[----:B-----5:R-:W-:Y:S01]  /*1f00*/  @!P3 IMAD.MOV.U32 R4, RZ, RZ, 0xc000 ;  /* 0x0000c000ff04b424 */ /* 0x020fe200078e00ff */
[----:B------:R-:W-:Y:S01]  /*1f10*/  ELECT P1, URZ, PT ;  /* 0x0000000000ff782f */ /* 0x000fe20003820000 */
[----:B------:R-:W-:-:S03]  /*1f20*/  ULEA UR4, UR13, UR8, 0xe ;  /* 0x000000080d047291 */ /* 0x000fc6000f8e70ff */
[----:B------:R-:W-:Y:S02]  /*1f30*/  ISETP.LT.U32.AND P1, PT, R2, 0x20, P1 ;  /* 0x000000200200780c */ /* 0x000fe40000f21070 */
[----:B------:R-:W-:Y:S01]  /*1f40*/  ELECT P0, URZ, PT ;  /* 0x0000000000ff782f */ /* 0x000fe20003800000 */
[----:B------:R-:W-:-:S03]  /*1f50*/  UIADD3 UR4, UPT, UPT, UR4, 0x20000, URZ ;  /* 0x0002000004047890 */ /* 0x000fc6000fffe0ff */
[----:B------:R-:W-:Y:S01]  /*1f60*/  ISETP.LT.U32.AND P0, PT, R2, 0x40, P0 ;  /* 0x000000400200780c */ /* 0x000fe20000701070 */
[----:B------:R-:W-:Y:S02]  /*1f70*/  ULEA UR14, UR13, UR8, 0xf ;  /* 0x000000080d0e7291 */ /* 0x000fe4000f8e78ff */
[----:B------:R-:W-:Y:S01]  /*1f80*/  ULOP3.LUT UR15, UR9, 0x1, URZ, 0xc0, !UPT ;  /* 0x00000001090f7892 */ /* 0x000fe2000f8ec0ff */
[----:B------:R-:W-:-:S03]  /*1f90*/  UMOV UR31, UR6 ;  /* 0x00000006001f7c82 */ /* 0x000fc60008000000 */
[----:B------:R-:W-:Y:S01]  /*1fa0*/  ULEA UR28, UR15, UR14, 0xe ;  /* 0x0000000e0f1c7291 */ /* 0x000fe2000f8e70ff */
[----:B------:R-:W-:Y:S01]  /*1fb0*/  VOTEU.ANY UP0, P1 ;  /* 0x0000000000ff7886 */ /* 0x000fe20000800100 */
[----:B------:R-:W-:Y:S01]  /*1fc0*/  ULEA UR30, UR15, UR12, 0x7 ;  /* 0x0000000c0f1e7291 */ /* 0x000fe2000f8e38ff */
[----:B------:R3:W-:Y:S03]  /*1fd0*/  @!P3 SYNCS.ARRIVE.TRANS64 RZ, [UR17+0x30000], R4 ;  /* 0x03000004ffffb9a7 */ /* 0x0007e60008000011 */
[----:B------:R-:W-:Y:S01]  /*1fe0*/  VOTEU.ANY UP1, P0 ;  /* 0x0000000000ff7886 */ /* 0x000fe20000020100 */
[----:B------:R-:W-:Y:S01]  /*1ff0*/  @UP0 UIADD3 UR5, UPT, UPT, UR17, 0x30000, URZ ;  /* 0x0003000011050890 */ /* 0x000fe2000fffe0ff */
[----:B------:R-:W-:Y:S01]  /*2000*/  VOTEU.ANY UP0, P1 ;  /* 0x0000000000ff7886 */ /* 0x000fe20000800100 */
[----:B------:R-:W-:Y:S02]  /*2010*/  BAR.SYNC.DEFER_BLOCKING 0x0 ;  /* 0x0000000000007b1d */ /* 0x000fe40000010000 */
[----:B------:R-:W-:Y:S01]  /*2020*/  @UP1 UIADD3 UR29, UPT, UPT, UR17, 0x30000, URZ ;  /* 0x00030000111d1890 */ /* 0x000fe2000fffe0ff */
[----:B---3--:R-:W-:-:S03]  /*2030*/  IMAD.U32 R4, R3, -0x80000000, RZ ;  /* 0x8000000003047824 */ /* 0x008fc600078e00ff */
[----:B------:R-:W-:Y:S01]  /*2040*/  VOTEU.ANY UP1, P0 ;  /* 0x0000000000ff7886 */ /* 0x000fe20000020100 */
[----:B------:R3:W-:Y:S01]  /*2050*/  @UP0 UTMALDG.2D [UR4], [UR20] ;  /* 0x00000004140005b4 */ /* 0x0007e20008008000 */
[----:B------:R-:W-:Y:S01]  /*2060*/  UISETP.NE.U32.AND UP0, UPT, UR9, URZ, UPT ;  /* 0x000000ff0900728c */ /* 0x000fe2000bf05070 */
[----:B------:R4:W-:Y:S06]  /*2070*/  MEMBAR.ALL.CTA ;  /* 0x0000000000007992 */ /* 0x0009ec0000008000 */
[----:B----4-:R-:W4:Y:S02]  /*2080*/  FENCE.VIEW.ASYNC.S ;  /* 0x00000000000073c6 */ /* 0x010f240000000000 */
[----:B----4-:R-:W-:Y:S06]  /*2090*/  BAR.SYNC.DEFER_BLOCKING 0x0 ;  /* 0x0000000000007b1d */ /* 0x010fec0000010000 */
[----:B------:R3:W-:Y:S02]  /*20a0*/  @UP1 UTMALDG.2D [UR28], [UR22] ;  /* 0x0000001c160015b4 */ /* 0x0007e40008008000 */
[----:B------:R-:W-:Y:S06]  /*20b0*/  BAR.SYNC.DEFER_BLOCKING 0x0 ;  /* 0x0000000000007b1d */ /* 0x000fec0000010000 */
[----:B------:R-:W4:Y:S02]  /*20c0*/  SYNCS.PHASECHK.TRANS64.TRYWAIT P0, [UR17+0x30000], R4 ;  /* 0x03000004ff0075a7 */ /* 0x000f240008001111 */
[----:B---34-:R-:W-:Y:S05]  /*20d0*/  @!P0 BRA `(.L_x_63) ;  /* 0x0000001000c88947 */ /* 0x018fea0003800000 */
.L_x_80:
        /* <DEDUP_REMOVED lines=11> */
[----:B------:R-:W-:Y:S02]  /*2190*/  UIADD3 UR28, UP0, UPT, UR18, 0x2, URZ ;  /* 0x00000002121c7890 */ /* 0x000fe4000ff1e0ff */
[----:B------:R-:W-:Y:S02]  /*21a0*/  UIADD3 UR30, UP1, UPT, UR26, 0x100, URZ ;  /* 0x000001001a1e7890 */ /* 0x000fe4000ff3e0ff */
[----:B------:R-:W-:Y:S02]  /*21b0*/  UIADD3 UR32, UP2, UPT, UR18, 0x4, URZ ;  /* 0x0000000412207890 */ /* 0x000fe4000ff5e0ff */
[----:B------:R-:W-:Y:S02]  /*21c0*/  UIADD3 UR34, UP3, UPT, UR26, 0x200, URZ ;  /* 0x000002001a227890 */ /* 0x000fe4000ff7e0ff */
[----:B------:R-:W-:-:S02]  /*21d0*/  ULOP3.LUT UR4, UR15, 0x4000000, URZ, 0xfc, !UPT ;  /* 0x040000000f047892 */ /* 0x000fc4000f8efcff */
[----:B------:R-:W-:Y:S02]  /*21e0*/  UIADD3.X UR29, UPT, UPT, UR19, URZ, URZ, UP0, !UPT ;  /* 0x000000ff131d7290 */ /* 0x000fe400087fe4ff */
[----:B------:R-:W-:Y:S02]  /*21f0*/  UIADD3.X UR31, UPT, UPT, UR27, URZ, URZ, UP1, !UPT ;  /* 0x000000ff1b1f7290 */ /* 0x000fe40008ffe4ff */
[----:B------:R-:W-:Y:S02]  /*2200*/  UIADD3.X UR33, UPT, UPT, UR19, URZ, URZ, UP2, !UPT ;  /* 0x000000ff13217290 */ /* 0x000fe400097fe4ff */
[----:B------:R-:W-:Y:S01]  /*2210*/  UIADD3.X UR35, UPT, UPT, UR27, URZ, URZ, UP3, !UPT ;  /* 0x000000ff1b237290 */ /* 0x000fe20009ffe4ff */
        /* <DEDUP_REMOVED lines=8> */
[----:B------:R3:W-:Y:S01]  /*22a0*/  UTCQMMA gdesc[UR14], gdesc[UR4], tmem[UR24], tmem[UR36], idesc[UR37], UPT ;  /* 0x00ff24040e0075ea */ /* 0x0007e2000b800318 */
[----:B------:R-:W-:Y:S01]  /*22b0*/  UMOV UR42, 0x0 ;  /* 0x00000000002a7882 */ /* 0x000fe20000000000 */
[----:B------:R-:W-:Y:S01]  /*22c0*/  UMOV UR43, 0x8410010 ;  /* 0x08410010002b7882 */ /* 0x000fe20000000000 */
[----:B------:R3:W-:Y:S01]  /*22d0*/  UTCQMMA gdesc[UR18], gdesc[UR26], tmem[UR24], tmem[UR38], idesc[UR39], UPT ;  /* 0x00ff261a120075ea */ /* 0x0007e2000b800318 */
[----:B------:R3:W-:Y:S01]  /*22e0*/  UTCQMMA gdesc[UR28], gdesc[UR30], tmem[UR24], tmem[UR40], idesc[UR41], UPT ;  /* 0x00ff281e1c0075ea */ /* 0x0007e2000b800318 */
[----:B------:R3:W-:Y:S01]  /*22f0*/  UTCQMMA gdesc[UR32], gdesc[UR34], tmem[UR24], tmem[UR42], idesc[UR43], UPT ;  /* 0x00ff2a22200075ea */ /* 0x0007e2000b800318 */
[----:B------:R-:W-:Y:S01]  /*2300*/  NOP ;  /* 0x0000000000007918 */ /* 0x000fe20000000000 */
.L_x_64:
[----:B------:R-:W-:Y:S01]  /*2310*/  ELECT P0, URZ, PT ;  /* 0x0000000000ff782f */ /* 0x000fe20003800000 */
[----:B---3--:R-:W-:-:S03]  /*2320*/  UIADD3 UR4, UPT, UPT, UR17, 0x30020, URZ ;  /* 0x0003002011047890 */ /* 0x008fc6000fffe0ff */
[----:B------:R-:W-:Y:S01]  /*2330*/  ISETP.LT.U32.AND P0, PT, R2, 0x20, P0 ;  /* 0x000000200200780c */ /* 0x000fe20000701070 */
[----:B------:R-:W-:-:S12]  /*2340*/  UMOV UR5, URZ ;  /* 0x000000ff00057c82 */ /* 0x000fd80008000000 */
[----:B------:R-:W-:Y:S01]  /*2350*/  VOTEU.ANY UP0, P0 ;  /* 0x0000000000ff7886 */ /* 0x000fe20000000100 */
[----:B------:R-:W-:-:S04]  /*2360*/  VOTEU.ANY UP1, P0 ;  /* 0x0000000000ff7886 */ /* 0x000fc80000020100 */
[----:B------:R-:W-:Y:S02]  /*2370*/  @UP0 UMOV UR4, UR4 ;  /* 0x0000000400040c82 */ /* 0x000fe40008000000 */
[----:B------:R3:W-:Y:S01]  /*2380*/  @UP1 UTCBAR [UR4], URZ ;  /* 0x000000ff040013e9 */ /* 0x0007e200080000ff */
[----:B------:R-:W-:Y:S06]  /*2390*/  BAR.SYNC.DEFER_BLOCKING 0x0 ;  /* 0x0000000000007b1d */ /* 0x000fec0000010000 */
[----:B------:R-:W4:Y:S02]  /*23a0*/  SYNCS.PHASECHK.TRANS64.TRYWAIT P0, [UR17+0x30020], R4 ;  /* 0x03002004ff0075a7 */ /* 0x000f240008001111 */
[----:B---34-:R-:W-:Y:S05]  /*23b0*/  @!P0 BRA `(.L_x_65) ;  /* 0x00000010001c8947 */ /* 0x018fea0003800000 */
.L_x_81:
[----:B------:R-:W-:Y:S02]  /*23c0*/  UIADD3 UR13, UPT, UPT, UR13, 0x1, URZ ;  /* 0x000000010d0d7890 */ /* 0x000fe4000fffe0ff */
[----:B------:R-:W-:Y:S02]  /*23d0*/  UIADD3 UR6, UPT, UPT, UR6, 0x80, URZ ;  /* 0x0000008006067890 */ /* 0x000fe4000fffe0ff */
[----:B------:R-:W-:-:S04]  /*23e0*/  UISETP.NE.U32.AND UP0, UPT, UR13, 0x4, UPT ;  /* 0x000000040d00788c */ /* 0x000fc8000bf05070 */
[----:B------:R-:W-:Y:S02]  /*23f0*/  USEL UR13, UR13, URZ, UP0 ;  /* 0x000000ff0d0d7287 */ /* 0x000fe40008000000 */
[----:B------:R-:W-:Y:S02]  /*2400*/  USEL UR4, URZ, 0x1, UP0 ;  /* 0x00000001ff047887 */ /* 0x000fe40008000000 */
[----:B--2---:R-:W-:-:S04]  /*2410*/  UISETP.GE.AND UP0, UPT, UR6, UR25, UPT ;  /* 0x000000190600728c */ /* 0x004fc8000bf06270 */
[----:B------:R-:W-:-:S05]  /*2420*/  LOP3.LUT R3, R3, UR4, RZ, 0x3c, !PT ;  /* 0x0000000403037c12 */ /* 0x000fca000f8e3cff */
[----:B------:R-:W-:Y:S05]  /*2430*/  BRA.U !UP0, `(.L_x_66) ;  /* 0xfffffff908a87547 */ /* 0x000fea000b83ffff */
.L_x_59:
[----:B---34-:R-:W-:Y:S06]  /*2440*/  BAR.SYNC.DEFER_BLOCKING 0x0 ;  /* 0x0000000000007b1d */ /* 0x018fec0000010000 */
[----:B------:R-:W-:Y:S04]  /*2450*/  BSSY.RECONVERGENT B3, `(.L_x_67) ;  /* 0x0000004000037945 */ /* 0x000fe80003800200 */
[----:B------:R-:W-:Y:S05]  /*2460*/  @P3 BRA `(.L_x_68) ;  /* 0x0000000000083947 */ /* 0x000fea0003800000 */
[----:B------:R-:W2:Y:S02]  /*2470*/  SYNCS.CCTL.IV [UR8+0x30000] ;  /* 0x03000000ff0079b1 */ /* 0x000ea40008000008 */
[----:B--2---:R-:W2:Y:S02]  /*2480*/  SYNCS.CCTL.IV [UR8+0x30020] ;  /* 0x03002000ff0079b1 */ /* 0x004ea40008000008 */
.L_x_68:
[----:B------:R-:W-:Y:S05]  /*2490*/  BSYNC.RECONVERGENT B3 ;  /* 0x0000000000037941 */ /* 0x000fea0003800200 */
.L_x_67:
[----:B--2---:R-:W-:Y:S06]  /*24a0*/  BAR.SYNC.DEFER_BLOCKING 0x0 ;  /* 0x0000000000007b1d */ /* 0x004fec0000010000 */
[----:B------:R-:W-:Y:S04]  /*24b0*/  BSSY.RECONVERGENT B3, `(.L_x_69) ;  /* 0x0000004000037945 */ /* 0x000fe80003800200 */
[----:B------:R-:W-:Y:S05]  /*24c0*/  @P3 BRA `(.L_x_70) ;  /* 0x0000000000083947 */ /* 0x000fea0003800000 */
[----:B------:R-:W2:Y:S02]  /*24d0*/  SYNCS.CCTL.IV [UR8+0x30008] ;  /* 0x03000800ff0079b1 */ /* 0x000ea40008000008 */
[----:B--2---:R-:W2:Y:S02]  /*24e0*/  SYNCS.CCTL.IV [UR8+0x30028] ;  /* 0x03002800ff0079b1 */ /* 0x004ea40008000008 */
.L_x_70:
[----:B------:R-:W-:Y:S05]  /*24f0*/  BSYNC.RECONVERGENT B3 ;  /* 0x0000000000037941 */ /* 0x000fea0003800200 */
.L_x_69:
[----:B--2---:R-:W-:Y:S06]  /*2500*/  BAR.SYNC.DEFER_BLOCKING 0x0 ;  /* 0x0000000000007b1d */ /* 0x004fec0000010000 */
[----:B------:R-:W-:Y:S04]  /*2510*/  BSSY.RECONVERGENT B3, `(.L_x_71) ;  /* 0x0000004000037945 */ /* 0x000fe80003800200 */
[----:B------:R-:W-:Y:S05]  /*2520*/  @P3 BRA `(.L_x_72) ;  /* 0x0000000000083947 */ /* 0x000fea0003800000 */
[----:B------:R-:W2:Y:S02]  /*2530*/  SYNCS.CCTL.IV [UR8+0x30010] ;  /* 0x03001000ff0079b1 */ /* 0x000ea40008000008 */
[----:B--2---:R-:W2:Y:S02]  /*2540*/  SYNCS.CCTL.IV [UR8+0x30030] ;  /* 0x03003000ff0079b1 */ /* 0x004ea40008000008 */
.L_x_72:
[----:B------:R-:W-:Y:S05]  /*2550*/  BSYNC.RECONVERGENT B3 ;  /* 0x0000000000037941 */ /* 0x000fea0003800200 */
.L_x_71:
[----:B--2---:R-:W-:Y:S06]  /*2560*/  BAR.SYNC.DEFER_BLOCKING 0x0 ;  /* 0x0000000000007b1d */ /* 0x004fec0000010000 */
[----:B------:R-:W-:Y:S04]  /*2570*/  BSSY.RECONVERGENT B3, `(.L_x_73) ;  /* 0x0000004000037945 */ /* 0x000fe80003800200 */
[----:B------:R-:W-:Y:S05]  /*2580*/  @P3 BRA `(.L_x_74) ;  /* 0x0000000000083947 */ /* 0x000fea0003800000 */
[----:B------:R-:W2:Y:S02]  /*2590*/  SYNCS.CCTL.IV [UR8+0x30018] ;  /* 0x03001800ff0079b1 */ /* 0x000ea40008000008 */
[----:B--2---:R-:W2:Y:S02]  /*25a0*/  SYNCS.CCTL.IV [UR8+0x30038] ;  /* 0x03003800ff0079b1 */ /* 0x004ea40008000008 */
.L_x_74:
[----:B------:R-:W-:Y:S05]  /*25b0*/  BSYNC.RECONVERGENT B3 ;  /* 0x0000000000037941 */ /* 0x000fea0003800200 */
.L_x_73:
[----:B------:R-:W-:Y:S01]  /*25c0*/  USHF.L.U32 UR4, UR9, 0x15, URZ ;  /* 0x0000001509047899 */ /* 0x000fe200080006ff */
[----:B------:R-:W-:Y:S01]  /*25d0*/  IMAD.SHL.U32 R3, R0, 0x80, RZ ;  /* 0x0000008000037824 */ /* 0x000fe200078e00ff */
[----:B------:R-:W-:Y:S02]  /*25e0*/  ELECT P0, URZ, PT ;  /* 0x0000000000ff782f */ /* 0x000fe40003800000 */
[----:B------:R-:W-:Y:S02]  /*25f0*/  ULOP3.LUT UR4, UR4, 0x600000, URZ, 0xc0, !UPT ;  /* 0x0060000004047892 */ /* 0x000fe4000f8ec0ff */
[----:B------:R-:W-:Y:S01]  /*2600*/  ISETP.LT.U32.AND P0, PT, R2, 0x40, P0 ;  /* 0x000000400200780c */ /* 0x000fe20000701070 */
[----:B------:R-:W-:Y:S02]  /*2610*/  ULOP3.LUT UR9, UR9, 0x1, URZ, 0xc0, !UPT ;  /* 0x0000000109097892 */ /* 0x000fe4000f8ec0ff */
[----:B------:R-:W-:Y:S02]  /*2620*/  UIADD3 UR4, UPT, UPT, UR24, UR4, URZ ;  /* 0x0000000418047290 */ /* 0x000fe4000fffe0ff */
[----:B------:R-:W-:Y:S01]  /*2630*/  ULEA UR5, UR9, UR12, 0x7 ;  /* 0x0000000c09057291 */ /* 0x000fe2000f8e38ff */
[----:B------:R-:W-:-:S06]  /*2640*/  UMOV UR6, UR7 ;  /* 0x0000000700067c82 */ /* 0x000fcc0008000000 */
[----:B------:R-:W3:Y:S01]  /*2650*/  LDTM.x64 R100, tmem[UR4] ;  /* 0x00000004006479ee */ /* 0x000ee20008340000 */
[----:B------:R-:W-:Y:S01]  /*2660*/  VOTEU.ANY UP1, P0 ;  /* 0x0000000000ff7886 */ /* 0x000fe20000020100 */
[----:B------:R-:W-:Y:S01]  /*2670*/  VOTEU.ANY UP0, P0 ;  /* 0x0000000000ff7886 */ /* 0x000fe20000000100 */
[----:B---3--:R-:W-:Y:S02]  /*2680*/  F2FP.SATFINITE.E4M3.F32.PACK_AB_MERGE_C R102, R103, R102, RZ ;  /* 0x000000666766723e */ /* 0x008fe400048070ff */
[----:B------:R-:W-:Y:S02]  /*2690*/  F2FP.SATFINITE.E4M3.F32.PACK_AB_MERGE_C R106, R107, R106, RZ ;  /* 0x0000006a6b6a723e */ /* 0x000fe400048070ff */
[----:B------:R-:W-:Y:S02]  /*26a0*/  F2FP.SATFINITE.E4M3.F32.PACK_AB_MERGE_C R164, R101, R100, R102 ;  /* 0x0000006465a4723e */ /* 0x000fe40004807066 */
[----:B------:R-:W3:Y:S01]  /*26b0*/  LDTM.x64 R40, tmem[UR4+0x40] ;  /* 0x00004004002879ee */ /* 0x000ee20008340000 */
[----:B------:R-:W-:-:S02]  /*26c0*/  F2FP.SATFINITE.E4M3.F32.PACK_AB_MERGE_C R110, R111, R110, RZ ;  /* 0x0000006e6f6e723e */ /* 0x000fc400048070ff */
[----:B------:R-:W-:Y:S02]  /*26d0*/  F2FP.SATFINITE.E4M3.F32.PACK_AB_MERGE_C R114, R115, R114, RZ ;  /* 0x000000727372723e */ /* 0x000fe400048070ff */
[----:B------:R-:W-:Y:S02]  /*26e0*/  F2FP.SATFINITE.E4M3.F32.PACK_AB_MERGE_C R165, R105, R104, R106 ;  /* 0x0000006869a5723e */ /* 0x000fe4000480706a */
[----:B------:R-:W-:Y:S02]  /*26f0*/  F2FP.SATFINITE.E4M3.F32.PACK_AB_MERGE_C R166, R109, R108, R110 ;  /* 0x0000006c6da6723e */ /* 0x000fe4000480706e */
[----:B------:R-:W-:Y:S02]  /*2700*/  F2FP.SATFINITE.E4M3.F32.PACK_AB_MERGE_C R167, R113, R112, R114 ;  /* 0x0000007071a7723e */ /* 0x000fe40004807072 */
[----:B------:R-:W-:Y:S02]  /*2710*/  F2FP.SATFINITE.E4M3.F32.PACK_AB_MERGE_C R118, R119, R118, RZ ;  /* 0x000000767776723e */ /* 0x000fe400048070ff */
[----:B------:R-:W-:-:S02]  /*2720*/  F2FP.SATFINITE.E4M3.F32.PACK_AB_MERGE_C R122, R123, R122, RZ ;  /* 0x0000007a7b7a723e */ /* 0x000fc400048070ff */
[----:B------:R-:W-:Y:S02]  /*2730*/  F2FP.SATFINITE.E4M3.F32.PACK_AB_MERGE_C R126, R127, R126, RZ ;  /* 0x0000007e7f7e723e */ /* 0x000fe400048070ff */
[----:B------:R-:W-:Y:S02]  /*2740*/  F2FP.SATFINITE.E4M3.F32.PACK_AB_MERGE_C R119, R131, R130, RZ ;  /* 0x000000828377723e */ /* 0x000fe400048070ff */
[----:B------:R-:W-:Y:S02]  /*2750*/  F2FP.SATFINITE.E4M3.F32.PACK_AB_MERGE_C R134, R135, R134, RZ ;  /* 0x000000868786723e */ /* 0x000fe400048070ff */
[----:B------:R-:W-:Y:S02]  /*2760*/  F2FP.SATFINITE.E4M3.F32.PACK_AB_MERGE_C R138, R139, R138, RZ ;  /* 0x0000008a8b8a723e */ /* 0x000fe400048070ff */
[----:B------:R-:W-:Y:S02]  /*2770*/  F2FP.SATFINITE.E4M3.F32.PACK_AB_MERGE_C R142, R143, R142, RZ ;  /* 0x0000008e8f8e723e */ /* 0x000fe400048070ff */
[----:B---3--:R-:W-:-:S02]  /*2780*/  F2FP.SATFINITE.E4M3.F32.PACK_AB_MERGE_C R42, R43, R42, RZ ;  /* 0x0000002a2b2a723e */ /* 0x008fc400048070ff */
[----:B------:R-:W-:Y:S02]  /*2790*/  F2FP.SATFINITE.E4M3.F32.PACK_AB_MERGE_C R46, R47, R46, RZ ;  /* 0x0000002e2f2e723e */ /* 0x000fe400048070ff */
[----:B------:R-:W-:Y:S02]  /*27a0*/  F2FP.SATFINITE.E4M3.F32.PACK_AB_MERGE_C R50, R51, R50, RZ ;  /* 0x000000323332723e */ /* 0x000fe400048070ff */
[----:B------:R-:W-:Y:S02]  /*27b0*/  F2FP.SATFINITE.E4M3.F32.PACK_AB_MERGE_C R54, R55, R54, RZ ;  /* 0x000000363736723e */ /* 0x000fe400048070ff */
[----:B------:R-:W-:Y:S02]  /*27c0*/  F2FP.SATFINITE.E4M3.F32.PACK_AB_MERGE_C R58, R59, R58, RZ ;  /* 0x0000003a3b3a723e */ /* 0x000fe400048070ff */
[----:B------:R-:W-:Y:S02]  /*27d0*/  F2FP.SATFINITE.E4M3.F32.PACK_AB_MERGE_C R62, R63, R62, RZ ;  /* 0x0000003e3f3e723e */ /* 0x000fe400048070ff */
[----:B------:R-:W-:-:S02]  /*27e0*/  F2FP.SATFINITE.E4M3.F32.PACK_AB_MERGE_C R66, R67, R66, RZ ;  /* 0x000000424342723e */ /* 0x000fc400048070ff */
[----:B------:R-:W-:Y:S02]  /*27f0*/  F2FP.SATFINITE.E4M3.F32.PACK_AB_MERGE_C R70, R71, R70, RZ ;  /* 0x000000464746723e */ /* 0x000fe400048070ff */
[----:B------:R-:W-:Y:S02]  /*2800*/  F2FP.SATFINITE.E4M3.F32.PACK_AB_MERGE_C R74, R75, R74, RZ ;  /* 0x0000004a4b4a723e */ /* 0x000fe400048070ff */
[----:B------:R-:W-:Y:S02]  /*2810*/  F2FP.SATFINITE.E4M3.F32.PACK_AB_MERGE_C R104, R41, R40, R42 ;  /* 0x000000282968723e */ /* 0x000fe4000480702a */
[----:B------:R-:W-:Y:S02]  /*2820*/  F2FP.SATFINITE.E4M3.F32.PACK_AB_MERGE_C R105, R45, R44, R46 ;  /* 0x0000002c2d69723e */ /* 0x000fe4000480702e */
[----:B------:R-:W-:Y:S02]  /*2830*/  F2FP.SATFINITE.E4M3.F32.PACK_AB_MERGE_C R106, R49, R48, R50 ;  /* 0x00000030316a723e */ /* 0x000fe40004807032 */
[----:B------:R-:W-:-:S02]  /*2840*/  F2FP.SATFINITE.E4M3.F32.PACK_AB_MERGE_C R107, R53, R52, R54 ;  /* 0x00000034356b723e */ /* 0x000fc40004807036 */
[----:B------:R-:W-:Y:S02]  /*2850*/  F2FP.SATFINITE.E4M3.F32.PACK_AB_MERGE_C R108, R57, R56, R58 ;  /* 0x00000038396c723e */ /* 0x000fe4000480703a */
[----:B------:R-:W-:Y:S02]  /*2860*/  F2FP.SATFINITE.E4M3.F32.PACK_AB_MERGE_C R109, R61, R60, R62 ;  /* 0x0000003c3d6d723e */ /* 0x000fe4000480703e */
[----:B------:R-:W-:Y:S02]  /*2870*/  F2FP.SATFINITE.E4M3.F32.PACK_AB_MERGE_C R110, R65, R64, R66 ;  /* 0x00000040416e723e */ /* 0x000fe40004807042 */
[----:B------:R-:W-:Y:S02]  /*2880*/  F2FP.SATFINITE.E4M3.F32.PACK_AB_MERGE_C R111, R69, R68, R70 ;  /* 0x00000044456f723e */ /* 0x000fe40004807046 */
[----:B------:R-:W-:Y:S02]  /*2890*/  F2FP.SATFINITE.E4M3.F32.PACK_AB_MERGE_C R112, R73, R72, R74 ;  /* 0x000000484970723e */ /* 0x000fe4000480704a */
[----:B------:R-:W3:Y:S01]  /*28a0*/  LDTM.x64 R12, tmem[UR4+0x80] ;  /* 0x00008004000c79ee */ /* 0x000ee20008340000 */
[----:B------:R-:W-:-:S02]  /*28b0*/  F2FP.SATFINITE.E4M3.F32.PACK_AB_MERGE_C R90, R91, R90, RZ ;  /* 0x0000005a5b5a723e */ /* 0x000fc400048070ff */
[----:B------:R-:W-:Y:S02]  /*28c0*/  F2FP.SATFINITE.E4M3.F32.PACK_AB_MERGE_C R78, R79, R78, RZ ;  /* 0x0000004e4f4e723e */ /* 0x000fe400048070ff */
[----:B------:R-:W-:Y:S02]  /*28d0*/  F2FP.SATFINITE.E4M3.F32.PACK_AB_MERGE_C R82, R83, R82, RZ ;  /* 0x000000525352723e */ /* 0x000fe400048070ff */
[----:B------:R-:W-:Y:S02]  /*28e0*/  F2FP.SATFINITE.E4M3.F32.PACK_AB_MERGE_C R86, R87, R86, RZ ;  /* 0x000000565756723e */ /* 0x000fe400048070ff */
[----:B------:R-:W-:Y:S02]  /*28f0*/  F2FP.SATFINITE.E4M3.F32.PACK_AB_MERGE_C R94, R95, R94, RZ ;  /* 0x0000005e5f5e723e */ /* 0x000fe400048070ff */
[----:B------:R-:W-:Y:S02]  /*2900*/  F2FP.SATFINITE.E4M3.F32.PACK_AB_MERGE_C R88, R89, R88, R90 ;  /* 0x000000585958723e */ /* 0x000fe4000480705a */
[----:B------:R-:W-:-:S02]  /*2910*/  F2FP.SATFINITE.E4M3.F32.PACK_AB_MERGE_C R113, R77, R76, R78 ;  /* 0x0000004c4d71723e */ /* 0x000fc4000480704e */
[----:B------:R-:W-:Y:S02]  /*2920*/  F2FP.SATFINITE.E4M3.F32.PACK_AB_MERGE_C R114, R81, R80, R82 ;  /* 0x000000505172723e */ /* 0x000fe40004807052 */
[----:B------:R-:W-:Y:S02]  /*2930*/  F2FP.SATFINITE.E4M3.F32.PACK_AB_MERGE_C R115, R85, R84, R86 ;  /* 0x000000545573723e */ /* 0x000fe40004807056 */
[----:B------:R-:W-:Y:S02]  /*2940*/  F2FP.SATFINITE.E4M3.F32.PACK_AB_MERGE_C R89, R93, R92, R94 ;  /* 0x0000005c5d59723e */ /* 0x000fe4000480705e */
        /* <DEDUP_REMOVED lines=11> */
[----:B------:R-:W-:Y:S02]  /*2a00*/  F2FP.SATFINITE.E4M3.F32.PACK_AB_MERGE_C R50, R51, R50, RZ ;  /* 0x000000323332723e */ /* 0x000fe400048070ff */
[----:B------:R-:W-:Y:S02]  /*2a10*/  F2FP.SATFINITE.E4M3.F32.PACK_AB_MERGE_C R54, R55, R54, RZ ;  /* 0x000000363736723e */ /* 0x000fe400048070ff */
[----:B------:R-:W-:Y:S02]  /*2a20*/  F2FP.SATFINITE.E4M3.F32.PACK_AB_MERGE_C R58, R59, R58, RZ ;  /* 0x0000003a3b3a723e */ /* 0x000fe400048070ff */
[----:B------:R-:W-:-:S02]  /*2a30*/  F2FP.SATFINITE.E4M3.F32.PACK_AB_MERGE_C R62, R63, R62, RZ ;  /* 0x0000003e3f3e723e */ /* 0x000fc400048070ff */
[----:B------:R-:W-:Y:S02]  /*2a40*/  F2FP.SATFINITE.E4M3.F32.PACK_AB_MERGE_C R66, R67, R66, RZ ;  /* 0x000000424342723e */ /* 0x000fe400048070ff */
[----:B------:R-:W-:Y:S02]  /*2a50*/  F2FP.SATFINITE.E4M3.F32.PACK_AB_MERGE_C R76, R13, R12, R14 ;  /* 0x0000000c0d4c723e */ /* 0x000fe4000480700e */
        /* <DEDUP_REMOVED lines=13> */
[----:B-----5:R-:W3:Y:S01]  /*2b30*/  LDTM.x64 R4, tmem[UR4+0xc0] ;  /* 0x0000c004000479ee */ /* 0x020ee20008340000 */
[----:B------:R-:W-:Y:S01]  /*2b40*/  F2FP.SATFINITE.E4M3.F32.PACK_AB_MERGE_C R70, R71, R70, RZ ;  /* 0x000000464746723e */ /* 0x000fe200048070ff */
[----:B------:R-:W-:Y:S01]  /*2b50*/  NOP ;  /* 0x0000000000007918 */ /* 0x000fe20000000000 */
[----:B------:R-:W-:Y:S01]  /*2b60*/  F2FP.SATFINITE.E4M3.F32.PACK_AB_MERGE_C R154, R155, R154, RZ ;  /* 0x0000009a9b9a723e */ /* 0x000fe200048070ff */
[----:B------:R-:W-:Y:S01]  /*2b70*/  ULEA UR4, UR9, UR8, 0xe ;  /* 0x0000000809047291 */ /* 0x000fe2000f8e70ff */
[----:B------:R-:W-:Y:S01]  /*2b80*/  F2FP.SATFINITE.E4M3.F32.PACK_AB_MERGE_C R94, R69, R68, R70 ;  /* 0x00000044455e723e */ /* 0x000fe20004807046 */
[----:B------:R-:W-:Y:S01]  /*2b90*/  IMAD.SHL.U32 R69, R0, 0x10, RZ ;  /* 0x0000001000457824 */ /* 0x000fe200078e00ff */
[----:B------:R-:W-:-:S02]  /*2ba0*/  LOP3.LUT R0, R3, 0x3f80, RZ, 0xc0, !PT ;  /* 0x00003f8003007812 */ /* 0x000fc400078ec0ff */
[----:B------:R-:W-:Y:S02]  /*2bb0*/  F2FP.SATFINITE.E4M3.F32.PACK_AB_MERGE_C R158, R159, R158, RZ ;  /* 0x0000009e9f9e723e */ /* 0x000fe400048070ff */
[----:B------:R-:W-:Y:S02]  /*2bc0*/  LOP3.LUT R0, R0, 0x70, R69, 0xf8, !PT ;  /* 0x0000007000007812 */ /* 0x000fe400078ef845 */
[----:B------:R-:W-:Y:S02]  /*2bd0*/  F2FP.SATFINITE.E4M3.F32.PACK_AB_MERGE_C R151, R163, R162, RZ ;  /* 0x000000a2a397723e */ /* 0x000fe400048070ff */
[----:B------:R-:W-:Y:S01]  /*2be0*/  F2FP.SATFINITE.E4M3.F32.PACK_AB_MERGE_C R74, R75, R74, RZ ;  /* 0x0000004a4b4a723e */ /* 0x000fe200048070ff */
[----:B--2---:R-:W-:Y:S01]  /*2bf0*/  STS.128 [R0+UR8], R164 ;  /* 0x000000a400007988 */ /* 0x004fe20008000c08 */
[----:B------:R-:W-:Y:S02]  /*2c00*/  F2FP.SATFINITE.E4M3.F32.PACK_AB_MERGE_C R116, R117, R116, R118 ;  /* 0x000000747574723e */ /* 0x000fe40004807076 */
[----:B------:R-:W-:Y:S01]  /*2c10*/  F2FP.SATFINITE.E4M3.F32.PACK_AB_MERGE_C R117, R121, R120, R122 ;  /* 0x000000787975723e */ /* 0x000fe2000480707a */
[----:B------:R2:W-:Y:S01]  /*2c20*/  STS.128 [R0+UR8+0x4000], R76 ;  /* 0x0040004c00007988 */ /* 0x0005e20008000c08 */
[----:B------:R-:W-:-:S02]  /*2c30*/  F2FP.SATFINITE.E4M3.F32.PACK_AB_MERGE_C R118, R125, R124, R126 ;  /* 0x0000007c7d76723e */ /* 0x000fc4000480707e */
[----:B------:R-:W-:Y:S02]  /*2c40*/  F2FP.SATFINITE.E4M3.F32.PACK_AB_MERGE_C R119, R129, R128, R119 ;  /* 0x000000808177723e */ /* 0x000fe40004807077 */
[----:B---3--:R-:W-:Y:S02]  /*2c50*/  F2FP.SATFINITE.E4M3.F32.PACK_AB_MERGE_C R6, R7, R6, RZ ;  /* 0x000000060706723e */ /* 0x008fe400048070ff */
[----:B------:R-:W-:Y:S02]  /*2c60*/  F2FP.SATFINITE.E4M3.F32.PACK_AB_MERGE_C R10, R11, R10, RZ ;  /* 0x0000000a0b0a723e */ /* 0x000fe400048070ff */
[----:B------:R-:W-:Y:S02]  /*2c70*/  F2FP.SATFINITE.E4M3.F32.PACK_AB_MERGE_C R14, R15, R14, RZ ;  /* 0x0000000e0f0e723e */ /* 0x000fe400048070ff */
[----:B------:R-:W-:Y:S02]  /*2c80*/  F2FP.SATFINITE.E4M3.F32.PACK_AB_MERGE_C R7, R19, R18, RZ ;  /* 0x000000121307723e */ /* 0x000fe400048070ff */
[----:B------:R-:W-:-:S02]  /*2c90*/  F2FP.SATFINITE.E4M3.F32.PACK_AB_MERGE_C R22, R23, R22, RZ ;  /* 0x000000161716723e */ /* 0x000fc400048070ff */
[----:B------:R-:W-:Y:S02]  /*2ca0*/  F2FP.SATFINITE.E4M3.F32.PACK_AB_MERGE_C R132, R133, R132, R134 ;  /* 0x000000848584723e */ /* 0x000fe40004807086 */
[----:B------:R-:W-:Y:S02]  /*2cb0*/  F2FP.SATFINITE.E4M3.F32.PACK_AB_MERGE_C R26, R27, R26, RZ ;  /* 0x0000001a1b1a723e */ /* 0x000fe400048070ff */
[----:B------:R-:W-:Y:S02]  /*2cc0*/  F2FP.SATFINITE.E4M3.F32.PACK_AB_MERGE_C R30, R31, R30, RZ ;  /* 0x0000001e1f1e723e */ /* 0x000fe400048070ff */
[----:B------:R-:W-:Y:S02]  /*2cd0*/  F2FP.SATFINITE.E4M3.F32.PACK_AB_MERGE_C R23, R35, R34, RZ ;  /* 0x000000222317723e */ /* 0x000fe400048070ff */
[----:B------:R-:W-:Y:S02]  /*2ce0*/  F2FP.SATFINITE.E4M3.F32.PACK_AB_MERGE_C R38, R39, R38, RZ ;  /* 0x000000262726723e */ /* 0x000fe400048070ff */
[----:B------:R-:W-:-:S02]  /*2cf0*/  F2FP.SATFINITE.E4M3.F32.PACK_AB_MERGE_C R4, R5, R4, R6 ;  /* 0x000000040504723e */ /* 0x000fc40004807006 */
[----:B------:R-:W-:Y:S02]  /*2d00*/  LOP3.LUT R2, R0, 0x10, RZ, 0x3c, !PT ;  /* 0x0000001000027812 */ /* 0x000fe400078e3cff */
[----:B------:R-:W-:Y:S02]  /*2d10*/  F2FP.SATFINITE.E4M3.F32.PACK_AB_MERGE_C R133, R137, R136, R138 ;  /* 0x000000888985723e */ /* 0x000fe4000480708a */
[----:B------:R-:W-:Y:S01]  /*2d20*/  F2FP.SATFINITE.E4M3.F32.PACK_AB_MERGE_C R134, R141, R140, R142 ;  /* 0x0000008c8d86723e */ /* 0x000fe2000480708e */
[----:B------:R3:W-:Y:S01]  /*2d30*/  STS.128 [R2+UR8], R116 ;  /* 0x0000007402007988 */ /* 0x0007e20008000c08 */
[----:B------:R-:W-:Y:S02]  /*2d40*/  F2FP.SATFINITE.E4M3.F32.PACK_AB_MERGE_C R135, R145, R144, R135 ;  /* 0x000000909187723e */ /* 0x000fe40004807087 */
[----:B------:R-:W-:Y:S01]  /*2d50*/  F2FP.SATFINITE.E4M3.F32.PACK_AB_MERGE_C R148, R149, R148, R150 ;  /* 0x000000949594723e */ /* 0x000fe20004807096 */
[----:B------:R3:W-:Y:S01]  /*2d60*/  STS.128 [R2+UR8+0x4000], R80 ;  /* 0x0040005002007988 */ /* 0x0007e20008000c08 */
[----:B------:R-:W-:-:S02]  /*2d70*/  F2FP.SATFINITE.E4M3.F32.PACK_AB_MERGE_C R42, R43, R42, RZ ;  /* 0x0000002a2b2a723e */ /* 0x000fc400048070ff */
[----:B------:R-:W-:Y:S02]  /*2d80*/  F2FP.SATFINITE.E4M3.F32.PACK_AB_MERGE_C R46, R47, R46, RZ ;  /* 0x0000002e2f2e723e */ /* 0x000fe400048070ff */
[----:B------:R-:W-:Y:S02]  /*2d90*/  F2FP.SATFINITE.E4M3.F32.PACK_AB_MERGE_C R39, R51, R50, RZ ;  /* 0x000000323327723e */ /* 0x000fe400048070ff */
[----:B------:R-:W-:Y:S02]  /*2da0*/  F2FP.SATFINITE.E4M3.F32.PACK_AB_MERGE_C R54, R55, R54, RZ ;  /* 0x000000363736723e */ /* 0x000fe400048070ff */
[----:B------:R-:W-:Y:S02]  /*2db0*/  F2FP.SATFINITE.E4M3.F32.PACK_AB_MERGE_C R5, R9, R8, R10 ;  /* 0x000000080905723e */ /* 0x000fe4000480700a */
[----:B------:R-:W-:Y:S02]  /*2dc0*/  LOP3.LUT R3, R0, 0x20, RZ, 0x3c, !PT ;  /* 0x0000002000037812 */ /* 0x000fe400078e3cff */
[----:B------:R-:W-:-:S02]  /*2dd0*/  F2FP.SATFINITE.E4M3.F32.PACK_AB_MERGE_C R149, R153, R152, R154 ;  /* 0x000000989995723e */ /* 0x000fc4000480709a */
[----:B------:R-:W-:Y:S01]  /*2de0*/  F2FP.SATFINITE.E4M3.F32.PACK_AB_MERGE_C R150, R157, R156, R158 ;  /* 0x0000009c9d96723e */ /* 0x000fe2000480709e */
[----:B------:R3:W-:Y:S01]  /*2df0*/  STS.128 [R3+UR8], R132 ;  /* 0x0000008403007988 */ /* 0x0007e20008000c08 */
[----:B------:R-:W-:Y:S02]  /*2e00*/  F2FP.SATFINITE.E4M3.F32.PACK_AB_MERGE_C R151, R161, R160, R151 ;  /* 0x000000a0a197723e */ /* 0x000fe40004807097 */
[----:B------:R-:W-:Y:S01]  /*2e10*/  F2FP.SATFINITE.E4M3.F32.PACK_AB_MERGE_C R98, R99, R98, RZ ;  /* 0x000000626362723e */ /* 0x000fe200048070ff */
[----:B------:R3:W-:Y:S01]  /*2e20*/  STS.128 [R3+UR8+0x4000], R84 ;  /* 0x0040005403007988 */ /* 0x0007e20008000c08 */
[----:B------:R-:W-:Y:S02]  /*2e30*/  F2FP.SATFINITE.E4M3.F32.PACK_AB_MERGE_C R91, R103, R102, RZ ;  /* 0x00000066675b723e */ /* 0x000fe400048070ff */
[----:B------:R-:W-:Y:S02]  /*2e40*/  F2FP.SATFINITE.E4M3.F32.PACK_AB_MERGE_C R95, R73, R72, R74 ;  /* 0x00000048495f723e */ /* 0x000fe4000480704a */
[----:B------:R-:W-:-:S02]  /*2e50*/  F2FP.SATFINITE.E4M3.F32.PACK_AB_MERGE_C R58, R59, R58, RZ ;  /* 0x0000003a3b3a723e */ /* 0x000fc400048070ff */
[----:B------:R-:W-:Y:S02]  /*2e60*/  F2FP.SATFINITE.E4M3.F32.PACK_AB_MERGE_C R62, R63, R62, RZ ;  /* 0x0000003e3f3e723e */ /* 0x000fe400048070ff */
[----:B------:R-:W-:Y:S02]  /*2e70*/  F2FP.SATFINITE.E4M3.F32.PACK_AB_MERGE_C R66, R67, R66, RZ ;  /* 0x000000424342723e */ /* 0x000fe400048070ff */
[----:B------:R-:W-:Y:S02]  /*2e80*/  LOP3.LUT R8, R0, 0x30, RZ, 0x3c, !PT ;  /* 0x0000003000087812 */ /* 0x000fe400078e3cff */
[----:B------:R-:W-:Y:S02]  /*2e90*/  F2FP.SATFINITE.E4M3.F32.PACK_AB_MERGE_C R6, R13, R12, R14 ;  /* 0x0000000c0d06723e */ /* 0x000fe4000480700e */
[----:B------:R-:W-:Y:S01]  /*2ea0*/  F2FP.SATFINITE.E4M3.F32.PACK_AB_MERGE_C R7, R17, R16, R7 ;  /* 0x000000101107723e */ /* 0x000fe20004807007 */
[----:B------:R3:W-:Y:S01]  /*2eb0*/  STS.128 [R8+UR8], R148 ;  /* 0x0000009408007988 */ /* 0x0007e20008000c08 */
[----:B------:R-:W-:-:S02]  /*2ec0*/  F2FP.SATFINITE.E4M3.F32.PACK_AB_MERGE_C R20, R21, R20, R22 ;  /* 0x000000141514723e */ /* 0x000fc40004807016 */
[C---:B------:R-:W-:Y:S01]  /*2ed0*/  LOP3.LUT R9, R0.reuse, 0x40, RZ, 0x3c, !PT ;  /* 0x0000004000097812 */ /* 0x040fe200078e3cff */
[----:B------:R3:W-:Y:S01]  /*2ee0*/  STS.128 [R8+UR8+0x4000], R92 ;  /* 0x0040005c08007988 */ /* 0x0007e20008000c08 */
[----:B------:R-:W-:Y:S02]  /*2ef0*/  F2FP.SATFINITE.E4M3.F32.PACK_AB_MERGE_C R21, R25, R24, R26 ;  /* 0x000000181915723e */ /* 0x000fe4000480701a */
[----:B------:R-:W-:Y:S01]  /*2f00*/  F2FP.SATFINITE.E4M3.F32.PACK_AB_MERGE_C R22, R29, R28, R30 ;  /* 0x0000001c1d16723e */ /* 0x000fe2000480701e */
[----:B------:R3:W-:Y:S01]  /*2f10*/  STS.128 [R9+UR8], R104 ;  /* 0x0000006809007988 */ /* 0x0007e20008000c08 */
[----:B------:R-:W-:Y:S02]  /*2f20*/  F2FP.SATFINITE.E4M3.F32.PACK_AB_MERGE_C R23, R33, R32, R23 ;  /* 0x000000202117723e */ /* 0x000fe40004807017 */
[----:B------:R-:W-:Y:S01]  /*2f30*/  F2FP.SATFINITE.E4M3.F32.PACK_AB_MERGE_C R36, R37, R36, R38 ;  /* 0x000000242524723e */ /* 0x000fe20004807026 */
[----:B------:R3:W-:Y:S01]  /*2f40*/  STS.128 [R9+UR8+0x4000], R4 ;  /* 0x0040000409007988 */ /* 0x0007e20008000c08 */
[----:B------:R-:W-:-:S02]  /*2f50*/  LOP3.LUT R10, R0, 0x50, RZ, 0x3c, !PT ;  /* 0x00000050000a7812 */ /* 0x000fc400078e3cff */
[----:B------:R-:W-:Y:S02]  /*2f60*/  F2FP.SATFINITE.E4M3.F32.PACK_AB_MERGE_C R37, R41, R40, R42 ;  /* 0x000000282925723e */ /* 0x000fe4000480702a */
[----:B------:R-:W-:Y:S01]  /*2f70*/  F2FP.SATFINITE.E4M3.F32.PACK_AB_MERGE_C R38, R45, R44, R46 ;  /* 0x0000002c2d26723e */ /* 0x000fe2000480702e */
[----:B------:R3:W-:Y:S01]  /*2f80*/  STS.128 [R10+UR8], R108 ;  /* 0x0000006c0a007988 */ /* 0x0007e20008000c08 */
[----:B------:R-:W-:Y:S02]  /*2f90*/  F2FP.SATFINITE.E4M3.F32.PACK_AB_MERGE_C R39, R49, R48, R39 ;  /* 0x000000303127723e */ /* 0x000fe40004807027 */
[----:B------:R-:W-:Y:S01]  /*2fa0*/  F2FP.SATFINITE.E4M3.F32.PACK_AB_MERGE_C R52, R53, R52, R54 ;  /* 0x000000343534723e */ /* 0x000fe20004807036 */
[----:B------:R3:W-:Y:S01]  /*2fb0*/  STS.128 [R10+UR8+0x4000], R20 ;  /* 0x004000140a007988 */ /* 0x0007e20008000c08 */
[----:B------:R-:W-:Y:S02]  /*2fc0*/  LOP3.LUT R11, R0, 0x60, RZ, 0x3c, !PT ;  /* 0x00000060000b7812 */ /* 0x000fe400078e3cff */
[----:B------:R-:W-:-:S02]  /*2fd0*/  F2FP.SATFINITE.E4M3.F32.PACK_AB_MERGE_C R90, R97, R96, R98 ;  /* 0x00000060615a723e */ /* 0x000fc40004807062 */
[----:B------:R-:W-:Y:S01]  /*2fe0*/  F2FP.SATFINITE.E4M3.F32.PACK_AB_MERGE_C R91, R101, R100, R91 ;  /* 0x00000064655b723e */ /* 0x000fe2000480705b */
[----:B------:R3:W-:Y:S01]  /*2ff0*/  STS.128 [R11+UR8], R112 ;  /* 0x000000700b007988 */ /* 0x0007e20008000c08 */
[----:B------:R-:W-:Y:S02]  /*3000*/  F2FP.SATFINITE.E4M3.F32.PACK_AB_MERGE_C R53, R57, R56, R58 ;  /* 0x000000383935723e */ /* 0x000fe4000480703a */
[----:B------:R-:W-:Y:S01]  /*3010*/  F2FP.SATFINITE.E4M3.F32.PACK_AB_MERGE_C R54, R61, R60, R62 ;  /* 0x0000003c3d36723e */ /* 0x000fe2000480703e */
[----:B------:R3:W-:Y:S01]  /*3020*/  STS.128 [R11+UR8+0x4000], R36 ;  /* 0x004000240b007988 */ /* 0x0007e20008000c08 */
[----:B------:R-:W-:Y:S02]  /*3030*/  F2FP.SATFINITE.E4M3.F32.PACK_AB_MERGE_C R55, R65, R64, R66 ;  /* 0x000000404137723e */ /* 0x000fe40004807042 */
[----:B--2---:R-:W-:-:S05]  /*3040*/  LOP3.LUT R0, R0, 0x70, RZ, 0x3c, !PT ;  /* 0x0000007000007812 */ /* 0x004fca00078e3cff */
[----:B------:R3:W-:Y:S04]  /*3050*/  STS.128 [R0+UR8], R88 ;  /* 0x0000005800007988 */ /* 0x0007e80008000c08 */
[----:B------:R3:W-:Y:S01]  /*3060*/  STS.128 [R0+UR8+0x4000], R52 ;  /* 0x0040003400007988 */ /* 0x0007e20008000c08 */
[----:B------:R2:W-:Y:S06]  /*3070*/  MEMBAR.ALL.CTA ;  /* 0x0000000000007992 */ /* 0x0005ec0000008000 */
[----:B--2---:R-:W2:Y:S02]  /*3080*/  FENCE.VIEW.ASYNC.S ;  /* 0x00000000000073c6 */ /* 0x004ea40000000000 */
[----:B--2---:R-:W-:Y:S06]  /*3090*/  BAR.SYNC.DEFER_BLOCKING 0x0 ;  /* 0x0000000000007b1d */ /* 0x004fec0000010000 */
[----:B------:R3:W-:Y:S01]  /*30a0*/  @UP1 UTMASTG.2D [UR4], [UR10] ;  /* 0x000000040a0013b5 */ /* 0x0007e20008008000 */
[----:B------:R0:W-:Y:S01]  /*30b0*/  UTMACMDFLUSH ;  /* 0x00000000000079b7 */ /* 0x0001e20000000000 */
[----:B------:R-:W-:-:S04]  /*30c0*/  DEPBAR.LE SB0, 0x0 ;  /* 0x000080000000791a */ /* 0x000fc80000000000 */
[----:B------:R-:W-:Y:S08]  /*30d0*/  BAR.SYNC.DEFER_BLOCKING 0x0 ;  /* 0x0000000000007b1d */ /* 0x000ff00000010000 */
[----:B------:R-:W-:Y:S06]  /*30e0*/  BAR.SYNC.DEFER_BLOCKING 0x0 ;  /* 0x0000000000007b1d */ /* 0x000fec0000010000 */
[----:B---3--:R-:W-:Y:S05]  /*30f0*/  @P2 BRA `(.L_x_75) ;  /* 0x0000000000a02947 */ /* 0x008fea0003800000 */
[----:B------:R-:W2:Y:S01]  /*3100*/  S2UR UR5, SR_CgaCtaId ;  /* 0x00000000000579c3 */ /* 0x000ea20000008800 */
[----:B------:R-:W-:Y:S01]  /*3110*/  NOP ;  /* 0x0000000000007918 */ /* 0x000fe20000000000 */
[----:B------:R-:W-:Y:S01]  /*3120*/  UMOV UR4, 0x50 ;  /* 0x0000005000047882 */ /* 0x000fe20000000000 */
[----:B------:R-:W-:Y:S02]  /*3130*/  IMAD.U32 R0, RZ, RZ, UR24 ;  /* 0x00000018ff007e24 */ /* 0x000fe4000f8e00ff */
[----:B------:R-:W-:Y:S02]  /*3140*/  IMAD.MOV.U32 R3, RZ, RZ, 0xff ;  /* 0x000000ffff037424 */ /* 0x000fe400078e00ff */
[----:B------:R-:W-:Y:S01]  /*3150*/  IMAD.MOV.U32 R7, RZ, RZ, 0x1 ;  /* 0x00000001ff077424 */ /* 0x000fe200078e00ff */
[----:B------:R-:W-:-:S04]  /*3160*/  LOP3.LUT R0, R0, 0xffff, RZ, 0xc0, !PT ;  /* 0x0000ffff00007812 */ /* 0x000fc800078ec0ff */
[----:B------:R-:W-:-:S05]  /*3170*/  SHF.R.U32.HI R0, RZ, 0x5, R0 ;  /* 0x00000005ff007819 */ /* 0x000fca0000011600 */
[----:B------:R-:W-:Y:S01]  /*3180*/  VIADD R2, R0, 0x10 ;  /* 0x0000001000027836 */ /* 0x000fe20000000000 */
[----:B------:R-:W-:Y:S01]  /*3190*/  SHF.L.U32 R0, R3, R0, RZ ;  /* 0x0000000003007219 */ /* 0x000fe200000006ff */
[----:B--2---:R-:W-:-:S03]  /*31a0*/  ULEA UR6, UR5, UR4, 0x18 ;  /* 0x0000000405067291 */ /* 0x004fc6000f8ec0ff */
[----:B------:R-:W-:-:S04]  /*31b0*/  SHF.L.U32 R3, R7, R2, RZ ;  /* 0x0000000207037219 */ /* 0x000fc800000006ff */
[----:B------:R-:W-:Y:S02]  /*31c0*/  LOP3.LUT R0, R3, R0, RZ, 0xfc, !PT ;  /* 0x0000000003007212 */ /* 0x000fe400078efcff */
[----:B------:R-:W2:Y:S02]  /*31d0*/  LDS R5, [UR6] ;  /* 0x00000006ff057984 */ /* 0x000ea40008000800 */
[C---:B------:R-:W-:Y:S02]  /*31e0*/  LOP3.LUT R2, R0.reuse, 0xffff, RZ, 0xc0, !PT ;  /* 0x0000ffff00027812 */ /* 0x040fe400078ec0ff */
[----:B--2---:R-:W-:-:S04]  /*31f0*/  LOP3.LUT R3, R0, 0xffff, R5, 0x80, !PT ;  /* 0x0000ffff00037812 */ /* 0x004fc800078e8005 */
[----:B------:R-:W-:-:S13]  /*3200*/  ISETP.NE.AND P0, PT, R3, R2, PT ;  /* 0x000000020300720c */ /* 0x000fda0003f05270 */
[----:B------:R-:W-:Y:S05]  /*3210*/  @P0 BRA `(.L_x_76) ;  /* 0x0000000000500947 */ /* 0x000fea0003800000 */
[----:B------:R-:W-:Y:S02]  /*3220*/  SHF.R.U32.HI R5, RZ, 0x10, R5 ;  /* 0x00000010ff057819 */ /* 0x000fe40000011605 */
[----:B------:R-:W-:-:S04]  /*3230*/  SHF.R.U32.HI R2, RZ, 0x10, R0 ;  /* 0x00000010ff027819 */ /* 0x000fc80000011600 */
[----:B------:R-:W-:-:S04]  /*3240*/  LOP3.LUT R5, R5, R2, RZ, 0xc0, !PT ;  /* 0x0000000205057212 */ /* 0x000fc800078ec0ff */
[----:B------:R-:W-:-:S13]  /*3250*/  ISETP.NE.AND P0, PT, R5, R2, PT ;  /* 0x000000020500720c */ /* 0x000fda0003f05270 */
[----:B------:R-:W-:Y:S05]  /*3260*/  @P0 BRA `(.L_x_77) ;  /* 0x0000000000300947 */ /* 0x000fea0003800000 */
[----:B------:R-:W-:Y:S01]  /*3270*/  R2UR UR4, R0 ;  /* 0x00000000000472ca */ /* 0x000fe200000e0000 */
[----:B------:R-:W-:Y:S01]  /*3280*/  VOTEU.ANY UR5, UPT, PT ;  /* 0x0000000000057886 */ /* 0x000fe200038e0100 */
[----:B------:R-:W2:Y:S01]  /*3290*/  S2R R0, SR_LANEID ;  /* 0x0000000000007919 */ /* 0x000ea20000000000 */
[----:B------:R-:W-:-:S10]  /*32a0*/  UFLO.U32 UR5, UR5 ;  /* 0x00000005000572bd */ /* 0x000fd400080e0000 */
[----:B------:R-:W-:-:S06]  /*32b0*/  ULOP3.LUT UR4, URZ, UR4, URZ, 0x33, !UPT ;  /* 0x00000004ff047292 */ /* 0x000fcc000f8e33ff */
[----:B------:R-:W-:-:S04]  /*32c0*/  IMAD.U32 R2, RZ, RZ, UR4 ;  /* 0x00000004ff027e24 */ /* 0x000fc8000f8e00ff */
[----:B------:R-:W3:Y:S02]  /*32d0*/  REDUX UR7, R2 ;  /* 0x00000000020773c4 */ /* 0x000ee40000000000 */
[----:B------:R4:W-:Y:S01]  /*32e0*/  UTCATOMSWS.AND URZ, UR4 ;  /* 0x0000000400ff79e3 */ /* 0x0009e20008000000 */
[----:B--2---:R-:W-:Y:S01]  /*32f0*/  ISETP.EQ.U32.AND P0, PT, R0, UR5, PT ;  /* 0x0000000500007c0c */ /* 0x004fe2000bf02070 */
[----:B---3--:R-:W-:-:S12]  /*3300*/  IMAD.U32 R0, RZ, RZ, UR7 ;  /* 0x00000007ff007e24 */ /* 0x008fd8000f8e00ff */
[----:B------:R4:W-:Y:S01]  /*3310*/  @P0 ATOMS.AND RZ, [UR6], R0 ;  /* 0x00000000ffff098c */ /* 0x0009e2000a800006 */
[----:B------:R-:W-:Y:S05]  /*3320*/  BRA `(.L_x_75) ;  /* 0x0000000000147947 */ /* 0x000fea0003800000 */
.L_x_77:
[----:B------:R-:W-:-:S07]  /*3330*/  MOV R2, 0x3350 ;  /* 0x0000335000027802 */ /* 0x000fce0000000f00 */
[----:B-1----:R-:W-:Y:S05]  /*3340*/  CALL.REL.NOINC `($__internal_0_$__cuda_sm10x_tcgen05_guardrail_trap_col_being_dealloced_not_returned_by_alloc) ;  /* 0x0000000000447944 */ /* 0x002fea0003c00000 */
[----:B------:R-:W-:Y:S05]  /*3350*/  BRA `(.L_x_75) ;  /* 0x0000000000087947 */ /* 0x000fea0003800000 */
.L_x_76:
[----:B------:R-:W-:-:S07]  /*3360*/  MOV R2, 0x3380 ;  /* 0x0000338000027802 */ /* 0x000fce0000000f00 */
[----:B-1----:R-:W-:Y:S05]  /*3370*/  CALL.REL.NOINC `($__internal_2_$__cuda_sm10x_tcgen05_guardrail_trap_unallocated_columns_being_dealloced) ;  /* 0x0000000000507944 */ /* 0x002fea0003c00000 */
.L_x_75:
[----:B------:R-:W-:Y:S01]  /*3380*/  NOP ;  /* 0x0000000000007918 */ /* 0x000fe20000000000 */
[----:B----4-:R-:W-:Y:S05]  /*3390*/  EXIT ;  /* 0x000000000000794d */ /* 0x010fea0003800000 */
.L_x_60:
[----:B------:R-:W2:Y:S02]  /*33a0*/  SYNCS.PHASECHK.TRANS64.TRYWAIT P0, [UR8+0x30000], RZ ;  /* 0x030000ffff0075a7 */ /* 0x000ea40008001108 */
[----:B--2---:R-:W-:Y:S05]  /*33b0*/  @!P0 BRA `(.L_x_60) ;  /* 0xfffffffc00f88947 */ /* 0x004fea000383ffff */
[----:B------:R-:W-:Y:S05]  /*33c0*/  BRA `(.L_x_78) ;  /* 0xffffffe800047947 */ /* 0x000fea000383ffff */
.L_x_62:
[----:B------:R-:W2:Y:S02]  /*33d0*/  SYNCS.PHASECHK.TRANS64.TRYWAIT P1, [UR8+0x30020], RZ ;  /* 0x030020ffff0075a7 */ /* 0x000ea40008021108 */
[----:B--2---:R-:W-:Y:S05]  /*33e0*/  @!P1 BRA `(.L_x_62) ;  /* 0xfffffffc00f89947 */ /* 0x004fea000383ffff */
[----:B------:R-:W-:Y:S05]  /*33f0*/  BRA `(.L_x_79) ;  /* 0xffffffe800a47947 */ /* 0x000fea000383ffff */
.L_x_63:
[----:B------:R-:W3:Y:S02]  /*3400*/  SYNCS.PHASECHK.TRANS64.TRYWAIT P0, [UR17+0x30000], R4 ;  /* 0x03000004ff0075a7 */ /* 0x000ee40008001111 */
[----:B---3--:R-:W-:Y:S05]  /*3410*/  @!P0 BRA `(.L_x_63) ;  /* 0xfffffffc00f88947 */ /* 0x008fea000383ffff */
[----:B------:R-:W-:Y:S05]  /*3420*/  BRA `(.L_x_80) ;  /* 0xffffffec002c7947 */ /* 0x000fea000383ffff */
.L_x_65:
[----:B------:R-:W3:Y:S02]  /*3430*/  SYNCS.PHASECHK.TRANS64.TRYWAIT P0, [UR17+0x30020], R4 ;  /* 0x03002004ff0075a7 */ /* 0x000ee40008001111 */
[----:B---3--:R-:W-:Y:S05]  /*3440*/  @!P0 BRA `(.L_x_65) ;  /* 0xfffffffc00f88947 */ /* 0x008fea000383ffff */
[----:B------:R-:W-:Y:S05]  /*3450*/  BRA `(.L_x_81) ;  /* 0xffffffec00d87947 */ /* 0x000fea000383ffff */
        .weak           $__internal_0_$__cuda_sm10x_tcgen05_guardrail_trap_col_being_dealloced_not_returned_by_alloc
        .type           $__internal_0_$__cuda_sm10x_tcgen05_guardrail_trap_col_being_dealloced_not_returned_by_alloc,@function
        .size           $__internal_0_$__cuda_sm10x_tcgen05_guardrail_trap_col_being_dealloced_not_returned_by_alloc,($__internal_1_$__cuda_sm10x_tcgen05_guardrail_trap_phase_invalid_during_alloc - $__internal_0_$__cuda_sm10x_tcgen05_guardrail_trap_col_being_dealloced_not_returned_by_alloc)
$__internal_0_$__cuda_sm10x_tcgen05_guardrail_trap_col_being_dealloced_not_returned_by_alloc:
[----:B------:R-:W-:Y:S05]  /*3460*/  BPT.TRAP 0x1 ;  /* 0x000000040000795c */ /* 0x000fea0000300000 */
[----:B------:R-:W-:-:S04]  /*3470*/  IMAD.MOV.U32 R3, RZ, RZ, 0x0 ;  /* 0x00000000ff037424 */ /* 0x000fc800078e00ff */
[----:B------:R-:W-:Y:S05]  /*3480*/  RET.REL.NODEC R2 `(gluon_tcgen05) ;  /* 0xffffffc802dc7950 */ /* 0x000fea0003c3ffff */
        .weak           $__internal_1_$__cuda_sm10x_tcgen05_guardrail_trap_phase_invalid_during_alloc
        .type           $__internal_1_$__cuda_sm10x_tcgen05_guardrail_trap_phase_invalid_during_alloc,@function
        .size           $__internal_1_$__cuda_sm10x_tcgen05_guardrail_trap_phase_invalid_during_alloc,($__internal_2_$__cuda_sm10x_tcgen05_guardrail_trap_unallocated_columns_being_dealloced - $__internal_1_$__cuda_sm10x_tcgen05_guardrail_trap_phase_invalid_during_alloc)
$__internal_1_$__cuda_sm10x_tcgen05_guardrail_trap_phase_invalid_during_alloc:
[----:B------:R-:W-:Y:S05]  /*3490*/  BPT.TRAP 0x1 ;  /* 0x000000040000795c */ /* 0x000fea0000300000 */
[----:B------:R-:W-:-:S04]  /*34a0*/  IMAD.MOV.U32 R3, RZ, RZ, 0x0 ;  /* 0x00000000ff037424 */ /* 0x000fc800078e00ff */
[----:B------:R-:W-:Y:S05]  /*34b0*/  RET.REL.NODEC R2 `(gluon_tcgen05) ;  /* 0xffffffc802d07950 */ /* 0x000fea0003c3ffff */
        .weak           $__internal_2_$__cuda_sm10x_tcgen05_guardrail_trap_unallocated_columns_being_dealloced
        .type           $__internal_2_$__cuda_sm10x_tcgen05_guardrail_trap_unallocated_columns_being_dealloced,@function
        .size           $__internal_2_$__cuda_sm10x_tcgen05_guardrail_trap_unallocated_columns_being_dealloced,(.L_x_85 - $__internal_2_$__cuda_sm10x_tcgen05_guardrail_trap_unallocated_columns_being_dealloced)
$__internal_2_$__cuda_sm10x_tcgen05_guardrail_trap_unallocated_columns_being_dealloced:
[----:B------:R-:W-:Y:S05]  /*34c0*/  BPT.TRAP 0x1 ;  /* 0x000000040000795c */ /* 0x000fea0000300000 */
[----:B------:R-:W-:-:S04]  /*34d0*/  IMAD.MOV.U32 R3, RZ, RZ, 0x0 ;  /* 0x00000000ff037424 */ /* 0x000fc800078e00ff */
[----:B------:R-:W-:Y:S05]  /*34e0*/  RET.REL.NODEC R2 `(gluon_tcgen05) ;  /* 0xffffffc802c47950 */ /* 0x000fea0003c3ffff */
.L_x_82:
[----:B------:R-:W-:-:S00]  /*34f0*/  BRA `(.L_x_82) ;  /* 0xfffffffc00fc7947 */ /* 0x000fc0000383ffff */
[----:B------:R-:W-:-:S00]  /*3500*/  NOP ;  /* 0x0000000000007918 */ /* 0x000fc00000000000 */
[----:B------:R-:W-:-:S00]  /*3510*/  NOP ;  /* 0x0000000000007918 */ /* 0x000fc00000000000 */
[----:B------:R-:W-:-:S00]  /*3520*/  NOP ;  /* 0x0000000000007918 */ /* 0x000fc00000000000 */
[----:B------:R-:W-:-:S00]  /*3530*/  NOP ;  /* 0x0000000000007918 */ /* 0x000fc00000000000 */
[----:B------:R-:W-:-:S00]  /*3540*/  NOP ;  /* 0x0000000000007918 */ /* 0x000fc00000000000 */
[----:B------:R-:W-:-:S00]  /*3550*/  NOP ;  /* 0x0000000000007918 */ /* 0x000fc00000000000 */
[----:B------:R-:W-:-:S00]  /*3560*/  NOP ;  /* 0x0000000000007918 */ /* 0x000fc00000000000 */
[----:B------:R-:W-:-:S00]  /*3570*/  NOP ;  /* 0x0000000000007918 */ /* 0x000fc00000000000 */
.L_x_85:


//--------------------- .nv.shared.gluon_tcgen05  --------------------------
	.section	.nv.shared.gluon_tcgen05,"aw",@nobits
	.sectionflags	@""
	.align	16
	.zero		1024


//--------------------- .nv.shared.reserved.0     --------------------------
	.section	.nv.shared.reserved.0,"aw",@nobits
	.align	8
	.weak		__nv_reservedSMEM_offset_0_alias
	.size		__nv_reservedSMEM_offset_0_alias, 0, 64
	.other		__nv_reservedSMEM_offset_0_alias,@"STO_CUDA_RESERVED_SHARED STV_DEFAULT"
__nv_reservedSMEM_offset_0_alias:
	.zero		0
.nv.shared.reserved.0:
	.zero		64
	.weak		__nv_reservedSMEM_allocation_phase
	.type		__nv_reservedSMEM_allocation_phase,@object
	.size		__nv_reservedSMEM_allocation_phase,(.L_0 - __nv_reservedSMEM_allocation_phase)
__nv_reservedSMEM_allocation_phase:
	.zero		1
.L_0:
	.zero		7
	.weak		__nv_reservedSMEM_devtool_atexit_pc
	.type		__nv_reservedSMEM_devtool_atexit_pc,@object
	.size		__nv_reservedSMEM_devtool_atexit_pc,(__nv_reservedSMEM_allocation_mask - __nv_reservedSMEM_devtool_atexit_pc)
__nv_reservedSMEM_devtool_atexit_pc:
	.zero		8
	.weak		__nv_reservedSMEM_allocation_mask
	.type		__nv_reservedSMEM_allocation_mask,@object
	.size		__nv_reservedSMEM_allocation_mask,(.L_2 - __nv_reservedSMEM_allocation_mask)
__nv_reservedSMEM_allocation_mask:
	.zero		4
.L_2:


//--------------------- .nv.constant0.gluon_tcgen05 --------------------------
	.section	.nv.constant0.gluon_tcgen05,"a",@progbits
	.sectionflags	@""
	.align	4
.nv.constant0.gluon_tcgen05:
	.zero		976


//--------------------- SYMBOLS --------------------------

	.type		.nv.reservedSmem.offset0,@object
	.size		.nv.reservedSmem.offset0,0x4
	.type		.nv.reservedSmem.cap,@object
	.size		.nv.reservedSmem.cap,0x4
